	.target	sm_90a

	.elftype	@"ET_EXEC"


//--------------------- .note.nv.tkinfo           --------------------------
	.section	.note.nv.tkinfo,"",@"SHT_NOTE"
	.sectionflags	@"SHF_NOTE_NV_TKINFO"
	.tkinfo
        /*0018*/ 	.word	0x00000002
        /*0030*/ 	.string	""
        /*0030*/ 	.string	"ptxas"
        /*0030*/ 	.string	"Cuda compilation tools, release 13.0, V13.0.88"
        /*0030*/ 	.string	"Build cuda_13.0.r13.0/compiler.36424714_0"
        /*0030*/ 	.string	"-arch sm_90a -m 64 "



//--------------------- .note.nv.cuinfo           --------------------------
	.section	.note.nv.cuinfo,"",@"SHT_NOTE"
	.sectionflags	@"SHF_NOTE_NV_CUINFO"
        /*0018*/ 	.short	0x0002
        /*001a*/ 	.short	0x005a
        /*001c*/ 	.short	0x0082
	.zero		2


//--------------------- .nv.info                  --------------------------
	.section	.nv.info,"",@"SHT_CUDA_INFO"
	.align	4


	//----- nvinfo : EIATTR_REGCOUNT
	.align		4
        /*0000*/ 	.byte	0x04, 0x2f
        /*0002*/ 	.short	(.L_12 - .L_11)
	.align		4
.L_11:
        /*0004*/ 	.word	index@(_ZN7cutlass13device_kernelINS_4gemm6kernel13GemmUniversalIN4cute5tupleIJiiiiEEENS1_10collective13CollectiveMmaINS1_37MainloopSm90TmaGmmaWarpSpecializedFP8ILi5ENS5_IJNS4_1CILi1EEENSA_ILi2EEESB_EEENS1_35KernelTmaWarpSpecializedCooperativeEEENS5_IJNSA_ILi256EEENSA_ILi64EEENSA_ILi32EEEEEENS_12float_e5m2_tENS5_IJlSB_lEEESK_SL_NS4_8TiledMMAINS4_8MMA_AtomIJNS4_4SM904GMMA30MMA_64x64x32_F32E5M2E5M2_SS_TNILNSP_7ScaleInE1ELSR_1EEEEEENS4_6LayoutINS5_IJSC_SB_SB_EEENS5_IJSB_NSA_ILi0EEESW_EEEEENS5_IJNS4_10UnderscoreESZ_SZ_EEEEENS4_23SM90_TMA_LOAD_MULTICASTENS4_14ComposedLayoutINS4_7SwizzleILi1ELi4ELi3EEENS4_18smem_ptr_flag_bitsILi8EEENSU_INS5_IJNSA_ILi8EEESI_EEENS5_IJSI_SB_EEEEEEEvNS4_8identityENS4_13SM90_TMA_LOADES1C_vS1D_EENS_8epilogue10collective6detail29Sm90TmaWarpSpecializedAdapterINS1H_15DefaultEpilogueISK_SL_SL_NS1G_6thread17LinearCombinationISK_Li1EffLNS1L_9ScaleType4KindE0ELNS_15FloatRoundStyleE2ESK_EENS1_15EpilogueDefaultEEEEEvvEEEEvNT_6ParamsE)
        /*0008*/ 	.word	0x000000a8


	//----- nvinfo : EIATTR_FRAME_SIZE
	.align		4
.L_12:
        /*000c*/ 	.byte	0x04, 0x11
        /*000e*/ 	.short	(.L_14 - .L_13)
	.align		4
.L_13:
        /*0010*/ 	.word	index@(_ZN7cutlass13device_kernelINS_4gemm6kernel13GemmUniversalIN4cute5tupleIJiiiiEEENS1_10collective13CollectiveMmaINS1_37MainloopSm90TmaGmmaWarpSpecializedFP8ILi5ENS5_IJNS4_1CILi1EEENSA_ILi2EEESB_EEENS1_35KernelTmaWarpSpecializedCooperativeEEENS5_IJNSA_ILi256EEENSA_ILi64EEENSA_ILi32EEEEEENS_12float_e5m2_tENS5_IJlSB_lEEESK_SL_NS4_8TiledMMAINS4_8MMA_AtomIJNS4_4SM904GMMA30MMA_64x64x32_F32E5M2E5M2_SS_TNILNSP_7ScaleInE1ELSR_1EEEEEENS4_6LayoutINS5_IJSC_SB_SB_EEENS5_IJSB_NSA_ILi0EEESW_EEEEENS5_IJNS4_10UnderscoreESZ_SZ_EEEEENS4_23SM90_TMA_LOAD_MULTICASTENS4_14ComposedLayoutINS4_7SwizzleILi1ELi4ELi3EEENS4_18smem_ptr_flag_bitsILi8EEENSU_INS5_IJNSA_ILi8EEESI_EEENS5_IJSI_SB_EEEEEEEvNS4_8identityENS4_13SM90_TMA_LOADES1C_vS1D_EENS_8epilogue10collective6detail29Sm90TmaWarpSpecializedAdapterINS1H_15DefaultEpilogueISK_SL_SL_NS1G_6thread17LinearCombinationISK_Li1EffLNS1L_9ScaleType4KindE0ELNS_15FloatRoundStyleE2ESK_EENS1_15EpilogueDefaultEEEEEvvEEEEvNT_6ParamsE)
        /*0014*/ 	.word	0x00000000


	//----- nvinfo : EIATTR_MIN_STACK_SIZE
	.align		4
.L_14:
        /*0018*/ 	.byte	0x04, 0x12
        /*001a*/ 	.short	(.L_16 - .L_15)
	.align		4
.L_15:
        /*001c*/ 	.word	index@(_ZN7cutlass13device_kernelINS_4gemm6kernel13GemmUniversalIN4cute5tupleIJiiiiEEENS1_10collective13CollectiveMmaINS1_37MainloopSm90TmaGmmaWarpSpecializedFP8ILi5ENS5_IJNS4_1CILi1EEENSA_ILi2EEESB_EEENS1_35KernelTmaWarpSpecializedCooperativeEEENS5_IJNSA_ILi256EEENSA_ILi64EEENSA_ILi32EEEEEENS_12float_e5m2_tENS5_IJlSB_lEEESK_SL_NS4_8TiledMMAINS4_8MMA_AtomIJNS4_4SM904GMMA30MMA_64x64x32_F32E5M2E5M2_SS_TNILNSP_7ScaleInE1ELSR_1EEEEEENS4_6LayoutINS5_IJSC_SB_SB_EEENS5_IJSB_NSA_ILi0EEESW_EEEEENS5_IJNS4_10UnderscoreESZ_SZ_EEEEENS4_23SM90_TMA_LOAD_MULTICASTENS4_14ComposedLayoutINS4_7SwizzleILi1ELi4ELi3EEENS4_18smem_ptr_flag_bitsILi8EEENSU_INS5_IJNSA_ILi8EEESI_EEENS5_IJSI_SB_EEEEEEEvNS4_8identityENS4_13SM90_TMA_LOADES1C_vS1D_EENS_8epilogue10collective6detail29Sm90TmaWarpSpecializedAdapterINS1H_15DefaultEpilogueISK_SL_SL_NS1G_6thread17LinearCombinationISK_Li1EffLNS1L_9ScaleType4KindE0ELNS_15FloatRoundStyleE2ESK_EENS1_15EpilogueDefaultEEEEEvvEEEEvNT_6ParamsE)
        /*0020*/ 	.word	0x00000000
.L_16:


//--------------------- .nv.compat                --------------------------
	.section	.nv.compat,"",@"SHT_CUDA_COMPAT_INFO"
	.align	4
        /*0000*/ 	.byte	0x02, 0x09, 0x01, 0x00, 0x02, 0x02, 0x04, 0x00, 0x02, 0x05, 0x05, 0x00, 0x03, 0x07, 0x01, 0x01
        /*0010*/ 	.byte	0x02, 0x03, 0x01, 0x00, 0x02, 0x06, 0x01, 0x00, 0x04, 0x0b, 0x08, 0x00, 0x00, 0x00, 0x00, 0x00
        /*0020*/ 	.byte	0x00, 0x00, 0x00, 0x00


//--------------------- .nv.info._ZN7cutlass13device_kernelINS_4gemm6kernel13GemmUniversalIN4cute5tupleIJiiiiEEENS1_10collective13CollectiveMmaINS1_37MainloopSm90TmaGmmaWarpSpecializedFP8ILi5ENS5_IJNS4_1CILi1EEENSA_ILi2EEESB_EEENS1_35KernelTmaWarpSpecializedCooperativeEEENS5_IJNSA_ILi256EEENSA_ILi64EEENSA_ILi32EEEEEENS_12float_e5m2_tENS5_IJlSB_lEEESK_SL_NS4_8TiledMMAINS4_8MMA_AtomIJNS4_4SM904GMMA30MMA_64x64x32_F32E5M2E5M2_SS_TNILNSP_7ScaleInE1ELSR_1EEEEEENS4_6LayoutINS5_IJSC_SB_SB_EEENS5_IJSB_NSA_ILi0EEESW_EEEEENS5_IJNS4_10UnderscoreESZ_SZ_EEEEENS4_23SM90_TMA_LOAD_MULTICASTENS4_14ComposedLayoutINS4_7SwizzleILi1ELi4ELi3EEENS4_18smem_ptr_flag_bitsILi8EEENSU_INS5_IJNSA_ILi8EEESI_EEENS5_IJSI_SB_EEEEEEEvNS4_8identityENS4_13SM90_TMA_LOADES1C_vS1D_EENS_8epilogue10collective6detail29Sm90TmaWarpSpecializedAdapterINS1H_15DefaultEpilogueISK_SL_SL_NS1G_6thread17LinearCombinationISK_Li1EffLNS1L_9ScaleType4KindE0ELNS_15FloatRoundStyleE2ESK_EENS1_15EpilogueDefaultEEEEEvvEEEEvNT_6ParamsE --------------------------
	.section	.nv.info._ZN7cutlass13device_kernelINS_4gemm6kernel13GemmUniversalIN4cute5tupleIJiiiiEEENS1_10collective13CollectiveMmaINS1_37MainloopSm90TmaGmmaWarpSpecializedFP8ILi5ENS5_IJNS4_1CILi1EEENSA_ILi2EEESB_EEENS1_35KernelTmaWarpSpecializedCooperativeEEENS5_IJNSA_ILi256EEENSA_ILi64EEENSA_ILi32EEEEEENS_12float_e5m2_tENS5_IJlSB_lEEESK_SL_NS4_8TiledMMAINS4_8MMA_AtomIJNS4_4SM904GMMA30MMA_64x64x32_F32E5M2E5M2_SS_TNILNSP_7ScaleInE1ELSR_1EEEEEENS4_6LayoutINS5_IJSC_SB_SB_EEENS5_IJSB_NSA_ILi0EEESW_EEEEENS5_IJNS4_10UnderscoreESZ_SZ_EEEEENS4_23SM90_TMA_LOAD_MULTICASTENS4_14ComposedLayoutINS4_7SwizzleILi1ELi4ELi3EEENS4_18smem_ptr_flag_bitsILi8EEENSU_INS5_IJNSA_ILi8EEESI_EEENS5_IJSI_SB_EEEEEEEvNS4_8identityENS4_13SM90_TMA_LOADES1C_vS1D_EENS_8epilogue10collective6detail29Sm90TmaWarpSpecializedAdapterINS1H_15DefaultEpilogueISK_SL_SL_NS1G_6thread17LinearCombinationISK_Li1EffLNS1L_9ScaleType4KindE0ELNS_15FloatRoundStyleE2ESK_EENS1_15EpilogueDefaultEEEEEvvEEEEvNT_6ParamsE,"",@"SHT_CUDA_INFO"
	.sectionflags	@""
	.align	4


	//----- nvinfo : EIATTR_CUDA_API_VERSION
	.align		4
        /*0000*/ 	.byte	0x04, 0x37
        /*0002*/ 	.short	(.L_18 - .L_17)
.L_17:
        /*0004*/ 	.word	0x00000082


	//----- nvinfo : EIATTR_KPARAM_INFO
	.align		4
.L_18:
        /*0008*/ 	.byte	0x04, 0x17
        /*000a*/ 	.short	(.L_20 - .L_19)
.L_19:
        /*000c*/ 	.word	0x00000000
        /*0010*/ 	.short	0x0000
        /*0012*/ 	.short	0x0070
        /*0014*/ 	.byte	0x00, 0xf0, 0x01, 0x10


	//----- nvinfo : EIATTR_SPARSE_MMA_MASK
	.align		4
.L_20:
        /*0018*/ 	.byte	0x03, 0x50
        /*001a*/ 	.short	0x0000


	//----- nvinfo : EIATTR_MAXREG_COUNT
	.align		4
        /*001c*/ 	.byte	0x03, 0x1b
        /*001e*/ 	.short	0x00a8


	//----- nvinfo : EIATTR_NUM_BARRIERS
	.align		4
        /*0020*/ 	.byte	0x02, 0x4c
        /*0022*/ 	.byte	0x01
	.zero		1


	//----- nvinfo : EIATTR_MERCURY_ISA_VERSION
	.align		4
        /*0024*/ 	.byte	0x03, 0x5f
        /*0026*/ 	.short	0x0101


	//----- nvinfo : EIATTR_INT_WARP_WIDE_INSTR_OFFSETS
	.align		4
        /*0028*/ 	.byte	0x04, 0x31
        /*002a*/ 	.short	(.L_22 - .L_21)


	//   ....[0]....
.L_21:
        /*002c*/ 	.word	0x00000460


	//   ....[1]....
        /*0030*/ 	.word	0x00000480


	//   ....[2]....
        /*0034*/ 	.word	0x00000650


	//----- nvinfo : EIATTR_COOP_GROUP_MASK_REGIDS
	.align		4
.L_22:
        /*0038*/ 	.byte	0x04, 0x29
        /*003a*/ 	.short	(.L_24 - .L_23)


	//   ....[0]....
.L_23:
        /*003c*/ 	.word	0xffffffff


	//   ....[1]....
        /*0040*/ 	.word	0xffffffff


	//   ....[2]....
        /*0044*/ 	.word	0xffffffff


	//   ....[3]....
        /*0048*/ 	.word	0xffffffff


	//   ....[4]....
        /*004c*/ 	.word	0xffffffff


	//   ....[5]....
        /*0050*/ 	.word	0xffffffff


	//----- nvinfo : EIATTR_COOP_GROUP_INSTR_OFFSETS
	.align		4
.L_24:
        /*0054*/ 	.byte	0x04, 0x28
        /*0056*/ 	.short	(.L_26 - .L_25)


	//   ....[0]....
.L_25:
        /*0058*/ 	.word	0x00000060


	//   ....[1]....
        /*005c*/ 	.word	0x00000070


	//   ....[2]....
        /*0060*/ 	.word	0x00000130


	//   ....[3]....
        /*0064*/ 	.word	0x000002e0


	//   ....[4]....
        /*0068*/ 	.word	0x00000790


	//   ....[5]....
        /*006c*/ 	.word	0x00001210


	//----- nvinfo : EIATTR_REG_RECONFIG
	.align		4
.L_26:
        /*0070*/ 	.byte	0x01, 0x54
	.zero		2


	//----- nvinfo : EIATTR_MBARRIER_INSTR_OFFSETS
	.align		4
        /*0074*/ 	.byte	0x04, 0x39
        /*0076*/ 	.short	(.L_28 - .L_27)


	//   ....[0]....
.L_27:
        /*0078*/ 	.word	0x00000230
        /*007c*/ 	.word	0x000000ff
        /*0080*/ 	.word	0x00000000
        /*0084*/ 	.short	0x0100
        /*0086*/ 	.byte	0x08
	.zero		1


	//   ....[1]....
        /*0088*/ 	.word	0x00000240
        /*008c*/ 	.word	0x000000ff
        /*0090*/ 	.word	0x00000028
        /*0094*/ 	.short	0x0100
        /*0096*/ 	.byte	0x08
	.zero		1


	//   ....[2]....
        /*0098*/ 	.word	0x00000250
        /*009c*/ 	.word	0x000000ff
        /*00a0*/ 	.word	0x00000008
        /*00a4*/ 	.short	0x0100
        /*00a6*/ 	.byte	0x08
	.zero		1


	//   ....[3]....
        /*00a8*/ 	.word	0x00000260
        /*00ac*/ 	.word	0x000000ff
        /*00b0*/ 	.word	0x00000030
        /*00b4*/ 	.short	0x0100
        /*00b6*/ 	.byte	0x08
	.zero		1


	//   ....[4]....
        /*00b8*/ 	.word	0x00000270
        /*00bc*/ 	.word	0x000000ff
        /*00c0*/ 	.word	0x00000010
        /*00c4*/ 	.short	0x0100
        /*00c6*/ 	.byte	0x08
	.zero		1


	//   ....[5]....
        /*00c8*/ 	.word	0x00000280
        /*00cc*/ 	.word	0x000000ff
        /*00d0*/ 	.word	0x00000038
        /*00d4*/ 	.short	0x0100
        /*00d6*/ 	.byte	0x08
	.zero		1


	//   ....[6]....
        /*00d8*/ 	.word	0x00000290
        /*00dc*/ 	.word	0x000000ff
        /*00e0*/ 	.word	0x00000018
        /*00e4*/ 	.short	0x0100
        /*00e6*/ 	.byte	0x08
	.zero		1


	//   ....[7]....
        /*00e8*/ 	.word	0x000002a0
        /*00ec*/ 	.word	0x000000ff
        /*00f0*/ 	.word	0x00000040
        /*00f4*/ 	.short	0x0100
        /*00f6*/ 	.byte	0x08
	.zero		1


	//   ....[8]....
        /*00f8*/ 	.word	0x000002b0
        /*00fc*/ 	.word	0x000000ff
        /*0100*/ 	.word	0x00000020
        /*0104*/ 	.short	0x0100
        /*0106*/ 	.byte	0x08
	.zero		1


	//   ....[9]....
        /*0108*/ 	.word	0x000002c0
        /*010c*/ 	.word	0x000000ff
        /*0110*/ 	.word	0x00000048
        /*0114*/ 	.short	0x0100
        /*0116*/ 	.byte	0x08
	.zero		1


	//   ....[10]....
        /*0118*/ 	.word	0x000006f0
        /*011c*/ 	.word	0x000000ff
        /*0120*/ 	.word	0x00000060
        /*0124*/ 	.short	0x0100
        /*0126*/ 	.byte	0x06
	.zero		1


	//   ....[11]....
        /*0128*/ 	.word	0x00000740
        /*012c*/ 	.word	0x000000ff
        /*0130*/ 	.word	0x00000068
        /*0134*/ 	.short	0x0100
        /*0136*/ 	.byte	0x06
	.zero		1


	//   ....[12]....
        /*0138*/ 	.word	0x00001730
        /*013c*/ 	.word	0x000000ff
        /*0140*/ 	.word	0x00000000
        /*0144*/ 	.short	0x010a
        /*0146*/ 	.byte	0x07
	.zero		1


	//   ....[13]....
        /*0148*/ 	.word	0x00001790
        /*014c*/ 	.word	0x000000ff
        /*0150*/ 	.word	0x00000000
        /*0154*/ 	.short	0x010a
        /*0156*/ 	.byte	0x07
	.zero		1


	//   ....[14]....
        /*0158*/ 	.word	0x00002090
        /*015c*/ 	.word	0x000000ff
        /*0160*/ 	.word	0x00000000
        /*0164*/ 	.short	0x010a
        /*0166*/ 	.byte	0x0c
	.zero		1


	//   ....[15]....
        /*0168*/ 	.word	0x000020d0
        /*016c*/ 	.word	0x000000ff
        /*0170*/ 	.word	0x00000000
        /*0174*/ 	.short	0x010a
        /*0176*/ 	.byte	0x0c
	.zero		1


	//   ....[16]....
        /*0178*/ 	.word	0x000026f0
        /*017c*/ 	.word	0x0000000e
        /*0180*/ 	.word	0x00000000
        /*0184*/ 	.short	0x0101
        /*0186*/ 	.byte	0x3f
	.zero		1


	//   ....[17]....
        /*0188*/ 	.word	0x00002d70
        /*018c*/ 	.word	0x0000000b
        /*0190*/ 	.word	0x00000000
        /*0194*/ 	.short	0x0101
        /*0196*/ 	.byte	0x3f
	.zero		1


	//   ....[18]....
        /*0198*/ 	.word	0x000087f0
        /*019c*/ 	.word	0x00000012
        /*01a0*/ 	.word	0x00000028
        /*01a4*/ 	.short	0x010a
        /*01a6*/ 	.byte	0x3f
	.zero		1


	//   ....[19]....
        /*01a8*/ 	.word	0x00008b70
        /*01ac*/ 	.word	0x00000008
        /*01b0*/ 	.word	0x00000068
        /*01b4*/ 	.short	0x0101
        /*01b6*/ 	.byte	0x3f
	.zero		1


	//   ....[20]....
        /*01b8*/ 	.word	0x00009290
        /*01bc*/ 	.word	0x00000006
        /*01c0*/ 	.word	0x00000000
        /*01c4*/ 	.short	0x010a
        /*01c6*/ 	.byte	0x3f
	.zero		1


	//   ....[21]....
        /*01c8*/ 	.word	0x00009310
        /*01cc*/ 	.word	0x00000007
        /*01d0*/ 	.word	0x00000000
        /*01d4*/ 	.short	0x010a
        /*01d6*/ 	.byte	0x3f
	.zero		1


	//   ....[22]....
        /*01d8*/ 	.word	0x000093a0
        /*01dc*/ 	.word	0x0000000a
        /*01e0*/ 	.word	0x00000000
        /*01e4*/ 	.short	0x010a
        /*01e6*/ 	.byte	0x3f
	.zero		1


	//   ....[23]....
        /*01e8*/ 	.word	0x00009430
        /*01ec*/ 	.word	0x0000000b
        /*01f0*/ 	.word	0x00000000
        /*01f4*/ 	.short	0x010a
        /*01f6*/ 	.byte	0x3f
	.zero		1


	//   ....[24]....
        /*01f8*/ 	.word	0x000094c0
        /*01fc*/ 	.word	0x00000003
        /*0200*/ 	.word	0x00000000
        /*0204*/ 	.short	0x010a
        /*0206*/ 	.byte	0x3f
	.zero		1


	//   ....[25]....
        /*0208*/ 	.word	0x00009530
        /*020c*/ 	.word	0x0000000c
        /*0210*/ 	.word	0x00000000
        /*0214*/ 	.short	0x010a
        /*0216*/ 	.byte	0x3f
	.zero		1


	//   ....[26]....
        /*0218*/ 	.word	0x00009590
        /*021c*/ 	.word	0x0000000e
        /*0220*/ 	.word	0x00000000
        /*0224*/ 	.short	0x010a
        /*0226*/ 	.byte	0x3f
	.zero		1


	//   ....[27]....
        /*0228*/ 	.word	0x00009660
        /*022c*/ 	.word	0x00000012
        /*0230*/ 	.word	0x00000028
        /*0234*/ 	.short	0x010a
        /*0236*/ 	.byte	0x3f
	.zero		1


	//   ....[28]....
        /*0238*/ 	.word	0x00009730
        /*023c*/ 	.word	0x00000006
        /*0240*/ 	.word	0x00000000
        /*0244*/ 	.short	0x010a
        /*0246*/ 	.byte	0x3f
	.zero		1


	//   ....[29]....
        /*0248*/ 	.word	0x00009780
        /*024c*/ 	.word	0x00000007
        /*0250*/ 	.word	0x00000000
        /*0254*/ 	.short	0x010a
        /*0256*/ 	.byte	0x3f
	.zero		1


	//   ....[30]....
        /*0258*/ 	.word	0x000097d0
        /*025c*/ 	.word	0x0000000a
        /*0260*/ 	.word	0x00000000
        /*0264*/ 	.short	0x010a
        /*0266*/ 	.byte	0x3f
	.zero		1


	//   ....[31]....
        /*0268*/ 	.word	0x00009820
        /*026c*/ 	.word	0x0000000b
        /*0270*/ 	.word	0x00000000
        /*0274*/ 	.short	0x010a
        /*0276*/ 	.byte	0x3f
	.zero		1


	//----- nvinfo : EIATTR_NUM_MBARRIERS
	.align		4
.L_28:
        /*0278*/ 	.byte	0x03, 0x38
        /*027a*/ 	.short	0x000c


	//----- nvinfo : EIATTR_EXIT_INSTR_OFFSETS
	.align		4
        /*027c*/ 	.byte	0x04, 0x1c
        /*027e*/ 	.short	(.L_30 - .L_29)


	//   ....[0]....
.L_29:
        /*0280*/ 	.word	0x000008f0


	//   ....[1]....
        /*0284*/ 	.word	0x000010e0


	//   ....[2]....
        /*0288*/ 	.word	0x00007f10


	//   ....[3]....
        /*028c*/ 	.word	0x00008470


	//   ....[4]....
        /*0290*/ 	.word	0x00009510


	//----- nvinfo : EIATTR_MAX_THREADS
	.align		4
.L_30:
        /*0294*/ 	.byte	0x04, 0x05
        /*0296*/ 	.short	(.L_32 - .L_31)
.L_31:
        /*0298*/ 	.word	0x00000180
        /*029c*/ 	.word	0x00000001
        /*02a0*/ 	.word	0x00000001


	//----- nvinfo : EIATTR_CRS_STACK_SIZE
	.align		4
.L_32:
        /*02a4*/ 	.byte	0x04, 0x1e
        /*02a6*/ 	.short	(.L_34 - .L_33)
.L_33:
        /*02a8*/ 	.word	0x00000000


	//----- nvinfo : EIATTR_CBANK_PARAM_SIZE
	.align		4
.L_34:
        /*02ac*/ 	.byte	0x03, 0x19
        /*02ae*/ 	.short	0x0470


	//----- nvinfo : EIATTR_PARAM_CBANK
	.align		4
        /*02b0*/ 	.byte	0x04, 0x0a
        /*02b2*/ 	.short	(.L_36 - .L_35)
	.align		4
.L_35:
        /*02b4*/ 	.word	index@(.nv.constant0._ZN7cutlass13device_kernelINS_4gemm6kernel13GemmUniversalIN4cute5tupleIJiiiiEEENS1_10collective13CollectiveMmaINS1_37MainloopSm90TmaGmmaWarpSpecializedFP8ILi5ENS5_IJNS4_1CILi1EEENSA_ILi2EEESB_EEENS1_35KernelTmaWarpSpecializedCooperativeEEENS5_IJNSA_ILi256EEENSA_ILi64EEENSA_ILi32EEEEEENS_12float_e5m2_tENS5_IJlSB_lEEESK_SL_NS4_8TiledMMAINS4_8MMA_AtomIJNS4_4SM904GMMA30MMA_64x64x32_F32E5M2E5M2_SS_TNILNSP_7ScaleInE1ELSR_1EEEEEENS4_6LayoutINS5_IJSC_SB_SB_EEENS5_IJSB_NSA_ILi0EEESW_EEEEENS5_IJNS4_10UnderscoreESZ_SZ_EEEEENS4_23SM90_TMA_LOAD_MULTICASTENS4_14ComposedLayoutINS4_7SwizzleILi1ELi4ELi3EEENS4_18smem_ptr_flag_bitsILi8EEENSU_INS5_IJNSA_ILi8EEESI_EEENS5_IJSI_SB_EEEEEEEvNS4_8identityENS4_13SM90_TMA_LOADES1C_vS1D_EENS_8epilogue10collective6detail29Sm90TmaWarpSpecializedAdapterINS1H_15DefaultEpilogueISK_SL_SL_NS1G_6thread17LinearCombinationISK_Li1EffLNS1L_9ScaleType4KindE0ELNS_15FloatRoundStyleE2ESK_EENS1_15EpilogueDefaultEEEEEvvEEEEvNT_6ParamsE)
        /*02b8*/ 	.short	0x0210
        /*02ba*/ 	.short	0x0470


	//----- nvinfo : EIATTR_SW_WAR
	.align		4
.L_36:
        /*02bc*/ 	.byte	0x04, 0x36
        /*02be*/ 	.short	(.L_38 - .L_37)
.L_37:
        /*02c0*/ 	.word	0x00000008
.L_38:


//--------------------- .nv.callgraph             --------------------------
	.section	.nv.callgraph,"",@"SHT_CUDA_CALLGRAPH"
	.align	4
	.sectionentsize	8
	.align		4
        /*0000*/ 	.word	0x00000000
	.align		4
        /*0004*/ 	.word	0xffffffff
	.align		4
        /*0008*/ 	.word	0x00000000
	.align		4
        /*000c*/ 	.word	0xfffffffe
	.align		4
        /*0010*/ 	.word	0x00000000
	.align		4
        /*0014*/ 	.word	0xfffffffd
	.align		4
        /*0018*/ 	.word	0x00000000
	.align		4
        /*001c*/ 	.word	0xfffffffc


//--------------------- .nv.constant4             --------------------------
	.section	.nv.constant4,"a",@progbits
	.align	8
	.align		8
.nv.constant4:
        /*0000*/ 	.dword	_ZN39_INTERNAL_3b43709c_4_k_cu_8ab6cf44_49234cuda3std3__45__cpo5beginE
	.align		8
        /*0008*/ 	.dword	_ZN39_INTERNAL_3b43709c_4_k_cu_8ab6cf44_49234cuda3std3__45__cpo3endE
	.align		8
        /*0010*/ 	.dword	_ZN39_INTERNAL_3b43709c_4_k_cu_8ab6cf44_49234cuda3std3__45__cpo6cbeginE
	.align		8
        /*0018*/ 	.dword	_ZN39_INTERNAL_3b43709c_4_k_cu_8ab6cf44_49234cuda3std3__45__cpo4cendE
	.align		8
        /*0020*/ 	.dword	_ZN39_INTERNAL_3b43709c_4_k_cu_8ab6cf44_49234cuda3std3__441_GLOBAL__N__3b43709c_4_k_cu_8ab6cf44_49236ignoreE
	.align		8
        /*0028*/ 	.dword	_ZN39_INTERNAL_3b43709c_4_k_cu_8ab6cf44_49234cuda3std3__419piecewise_constructE
	.align		8
        /*0030*/ 	.dword	_ZN39_INTERNAL_3b43709c_4_k_cu_8ab6cf44_49234cuda3std3__48in_placeE
	.align		8
        /*0038*/ 	.dword	_ZN39_INTERNAL_3b43709c_4_k_cu_8ab6cf44_49234cuda3std6ranges3__45__cpo4swapE
	.align		8
        /*0040*/ 	.dword	_ZN39_INTERNAL_3b43709c_4_k_cu_8ab6cf44_49234cuda3std6ranges3__45__cpo9iter_moveE
	.align		8
        /*0048*/ 	.dword	_ZN39_INTERNAL_3b43709c_4_k_cu_8ab6cf44_49234cute7productE
	.align		8
        /*0050*/ 	.dword	_ZN39_INTERNAL_3b43709c_4_k_cu_8ab6cf44_49234cute1_E


//--------------------- .text._ZN7cutlass13device_kernelINS_4gemm6kernel13GemmUniversalIN4cute5tupleIJiiiiEEENS1_10collective13CollectiveMmaINS1_37MainloopSm90TmaGmmaWarpSpecializedFP8ILi5ENS5_IJNS4_1CILi1EEENSA_ILi2EEESB_EEENS1_35KernelTmaWarpSpecializedCooperativeEEENS5_IJNSA_ILi256EEENSA_ILi64EEENSA_ILi32EEEEEENS_12float_e5m2_tENS5_IJlSB_lEEESK_SL_NS4_8TiledMMAINS4_8MMA_AtomIJNS4_4SM904GMMA30MMA_64x64x32_F32E5M2E5M2_SS_TNILNSP_7ScaleInE1ELSR_1EEEEEENS4_6LayoutINS5_IJSC_SB_SB_EEENS5_IJSB_NSA_ILi0EEESW_EEEEENS5_IJNS4_10UnderscoreESZ_SZ_EEEEENS4_23SM90_TMA_LOAD_MULTICASTENS4_14ComposedLayoutINS4_7SwizzleILi1ELi4ELi3EEENS4_18smem_ptr_flag_bitsILi8EEENSU_INS5_IJNSA_ILi8EEESI_EEENS5_IJSI_SB_EEEEEEEvNS4_8identityENS4_13SM90_TMA_LOADES1C_vS1D_EENS_8epilogue10collective6detail29Sm90TmaWarpSpecializedAdapterINS1H_15DefaultEpilogueISK_SL_SL_NS1G_6thread17LinearCombinationISK_Li1EffLNS1L_9ScaleType4KindE0ELNS_15FloatRoundStyleE2ESK_EENS1_15EpilogueDefaultEEEEEvvEEEEvNT_6ParamsE --------------------------
	.section	.text._ZN7cutlass13device_kernelINS_4gemm6kernel13GemmUniversalIN4cute5tupleIJiiiiEEENS1_10collective13CollectiveMmaINS1_37MainloopSm90TmaGmmaWarpSpecializedFP8ILi5ENS5_IJNS4_1CILi1EEENSA_ILi2EEESB_EEENS1_35KernelTmaWarpSpecializedCooperativeEEENS5_IJNSA_ILi256EEENSA_ILi64EEENSA_ILi32EEEEEENS_12float_e5m2_tENS5_IJlSB_lEEESK_SL_NS4_8TiledMMAINS4_8MMA_AtomIJNS4_4SM904GMMA30MMA_64x64x32_F32E5M2E5M2_SS_TNILNSP_7ScaleInE1ELSR_1EEEEEENS4_6LayoutINS5_IJSC_SB_SB_EEENS5_IJSB_NSA_ILi0EEESW_EEEEENS5_IJNS4_10UnderscoreESZ_SZ_EEEEENS4_23SM90_TMA_LOAD_MULTICASTENS4_14ComposedLayoutINS4_7SwizzleILi1ELi4ELi3EEENS4_18smem_ptr_flag_bitsILi8EEENSU_INS5_IJNSA_ILi8EEESI_EEENS5_IJSI_SB_EEEEEEEvNS4_8identityENS4_13SM90_TMA_LOADES1C_vS1D_EENS_8epilogue10collective6detail29Sm90TmaWarpSpecializedAdapterINS1H_15DefaultEpilogueISK_SL_SL_NS1G_6thread17LinearCombinationISK_Li1EffLNS1L_9ScaleType4KindE0ELNS_15FloatRoundStyleE2ESK_EENS1_15EpilogueDefaultEEEEEvvEEEEvNT_6ParamsE,"ax",@progbits
	.align	128
.text._ZN7cutlass13device_kernelINS_4gemm6kernel13GemmUniversalIN4cute5tupleIJiiiiEEENS1_10collective13CollectiveMmaINS1_37MainloopSm90TmaGmmaWarpSpecializedFP8ILi5ENS5_IJNS4_1CILi1EEENSA_ILi2EEESB_EEENS1_35KernelTmaWarpSpecializedCooperativeEEENS5_IJNSA_ILi256EEENSA_ILi64EEENSA_ILi32EEEEEENS_12float_e5m2_tENS5_IJlSB_lEEESK_SL_NS4_8TiledMMAINS4_8MMA_AtomIJNS4_4SM904GMMA30MMA_64x64x32_F32E5M2E5M2_SS_TNILNSP_7ScaleInE1ELSR_1EEEEEENS4_6LayoutINS5_IJSC_SB_SB_EEENS5_IJSB_NSA_ILi0EEESW_EEEEENS5_IJNS4_10UnderscoreESZ_SZ_EEEEENS4_23SM90_TMA_LOAD_MULTICASTENS4_14ComposedLayoutINS4_7SwizzleILi1ELi4ELi3EEENS4_18smem_ptr_flag_bitsILi8EEENSU_INS5_IJNSA_ILi8EEESI_EEENS5_IJSI_SB_EEEEEEEvNS4_8identityENS4_13SM90_TMA_LOADES1C_vS1D_EENS_8epilogue10collective6detail29Sm90TmaWarpSpecializedAdapterINS1H_15DefaultEpilogueISK_SL_SL_NS1G_6thread17LinearCombinationISK_Li1EffLNS1L_9ScaleType4KindE0ELNS_15FloatRoundStyleE2ESK_EENS1_15EpilogueDefaultEEEEEvvEEEEvNT_6ParamsE:
        .type           _ZN7cutlass13device_kernelINS_4gemm6kernel13GemmUniversalIN4cute5tupleIJiiiiEEENS1_10collective13CollectiveMmaINS1_37MainloopSm90TmaGmmaWarpSpecializedFP8ILi5ENS5_IJNS4_1CILi1EEENSA_ILi2EEESB_EEENS1_35KernelTmaWarpSpecializedCooperativeEEENS5_IJNSA_ILi256EEENSA_ILi64EEENSA_ILi32EEEEEENS_12float_e5m2_tENS5_IJlSB_lEEESK_SL_NS4_8TiledMMAINS4_8MMA_AtomIJNS4_4SM904GMMA30MMA_64x64x32_F32E5M2E5M2_SS_TNILNSP_7ScaleInE1ELSR_1EEEEEENS4_6LayoutINS5_IJSC_SB_SB_EEENS5_IJSB_NSA_ILi0EEESW_EEEEENS5_IJNS4_10UnderscoreESZ_SZ_EEEEENS4_23SM90_TMA_LOAD_MULTICASTENS4_14ComposedLayoutINS4_7SwizzleILi1ELi4ELi3EEENS4_18smem_ptr_flag_bitsILi8EEENSU_INS5_IJNSA_ILi8EEESI_EEENS5_IJSI_SB_EEEEEEEvNS4_8identityENS4_13SM90_TMA_LOADES1C_vS1D_EENS_8epilogue10collective6detail29Sm90TmaWarpSpecializedAdapterINS1H_15DefaultEpilogueISK_SL_SL_NS1G_6thread17LinearCombinationISK_Li1EffLNS1L_9ScaleType4KindE0ELNS_15FloatRoundStyleE2ESK_EENS1_15EpilogueDefaultEEEEEvvEEEEvNT_6ParamsE,@function
        .size           _ZN7cutlass13device_kernelINS_4gemm6kernel13GemmUniversalIN4cute5tupleIJiiiiEEENS1_10collective13CollectiveMmaINS1_37MainloopSm90TmaGmmaWarpSpecializedFP8ILi5ENS5_IJNS4_1CILi1EEENSA_ILi2EEESB_EEENS1_35KernelTmaWarpSpecializedCooperativeEEENS5_IJNSA_ILi256EEENSA_ILi64EEENSA_ILi32EEEEEENS_12float_e5m2_tENS5_IJlSB_lEEESK_SL_NS4_8TiledMMAINS4_8MMA_AtomIJNS4_4SM904GMMA30MMA_64x64x32_F32E5M2E5M2_SS_TNILNSP_7ScaleInE1ELSR_1EEEEEENS4_6LayoutINS5_IJSC_SB_SB_EEENS5_IJSB_NSA_ILi0EEESW_EEEEENS5_IJNS4_10UnderscoreESZ_SZ_EEEEENS4_23SM90_TMA_LOAD_MULTICASTENS4_14ComposedLayoutINS4_7SwizzleILi1ELi4ELi3EEENS4_18smem_ptr_flag_bitsILi8EEENSU_INS5_IJNSA_ILi8EEESI_EEENS5_IJSI_SB_EEEEEEEvNS4_8identityENS4_13SM90_TMA_LOADES1C_vS1D_EENS_8epilogue10collective6detail29Sm90TmaWarpSpecializedAdapterINS1H_15DefaultEpilogueISK_SL_SL_NS1G_6thread17LinearCombinationISK_Li1EffLNS1L_9ScaleType4KindE0ELNS_15FloatRoundStyleE2ESK_EENS1_15EpilogueDefaultEEEEEvvEEEEvNT_6ParamsE,(.L_x_208 - _ZN7cutlass13device_kernelINS_4gemm6kernel13GemmUniversalIN4cute5tupleIJiiiiEEENS1_10collective13CollectiveMmaINS1_37MainloopSm90TmaGmmaWarpSpecializedFP8ILi5ENS5_IJNS4_1CILi1EEENSA_ILi2EEESB_EEENS1_35KernelTmaWarpSpecializedCooperativeEEENS5_IJNSA_ILi256EEENSA_ILi64EEENSA_ILi32EEEEEENS_12float_e5m2_tENS5_IJlSB_lEEESK_SL_NS4_8TiledMMAINS4_8MMA_AtomIJNS4_4SM904GMMA30MMA_64x64x32_F32E5M2E5M2_SS_TNILNSP_7ScaleInE1ELSR_1EEEEEENS4_6LayoutINS5_IJSC_SB_SB_EEENS5_IJSB_NSA_ILi0EEESW_EEEEENS5_IJNS4_10UnderscoreESZ_SZ_EEEEENS4_23SM90_TMA_LOAD_MULTICASTENS4_14ComposedLayoutINS4_7SwizzleILi1ELi4ELi3EEENS4_18smem_ptr_flag_bitsILi8EEENSU_INS5_IJNSA_ILi8EEESI_EEENS5_IJSI_SB_EEEEEEEvNS4_8identityENS4_13SM90_TMA_LOADES1C_vS1D_EENS_8epilogue10collective6detail29Sm90TmaWarpSpecializedAdapterINS1H_15DefaultEpilogueISK_SL_SL_NS1G_6thread17LinearCombinationISK_Li1EffLNS1L_9ScaleType4KindE0ELNS_15FloatRoundStyleE2ESK_EENS1_15EpilogueDefaultEEEEEvvEEEEvNT_6ParamsE)
        .other          _ZN7cutlass13device_kernelINS_4gemm6kernel13GemmUniversalIN4cute5tupleIJiiiiEEENS1_10collective13CollectiveMmaINS1_37MainloopSm90TmaGmmaWarpSpecializedFP8ILi5ENS5_IJNS4_1CILi1EEENSA_ILi2EEESB_EEENS1_35KernelTmaWarpSpecializedCooperativeEEENS5_IJNSA_ILi256EEENSA_ILi64EEENSA_ILi32EEEEEENS_12float_e5m2_tENS5_IJlSB_lEEESK_SL_NS4_8TiledMMAINS4_8MMA_AtomIJNS4_4SM904GMMA30MMA_64x64x32_F32E5M2E5M2_SS_TNILNSP_7ScaleInE1ELSR_1EEEEEENS4_6LayoutINS5_IJSC_SB_SB_EEENS5_IJSB_NSA_ILi0EEESW_EEEEENS5_IJNS4_10UnderscoreESZ_SZ_EEEEENS4_23SM90_TMA_LOAD_MULTICASTENS4_14ComposedLayoutINS4_7SwizzleILi1ELi4ELi3EEENS4_18smem_ptr_flag_bitsILi8EEENSU_INS5_IJNSA_ILi8EEESI_EEENS5_IJSI_SB_EEEEEEEvNS4_8identityENS4_13SM90_TMA_LOADES1C_vS1D_EENS_8epilogue10collective6detail29Sm90TmaWarpSpecializedAdapterINS1H_15DefaultEpilogueISK_SL_SL_NS1G_6thread17LinearCombinationISK_Li1EffLNS1L_9ScaleType4KindE0ELNS_15FloatRoundStyleE2ESK_EENS1_15EpilogueDefaultEEEEEvvEEEEvNT_6ParamsE,@"STO_CUDA_ENTRY STV_DEFAULT"
_ZN7cutlass13device_kernelINS_4gemm6kernel13GemmUniversalIN4cute5tupleIJiiiiEEENS1_10collective13CollectiveMmaINS1_37MainloopSm90TmaGmmaWarpSpecializedFP8ILi5ENS5_IJNS4_1CILi1EEENSA_ILi2EEESB_EEENS1_35KernelTmaWarpSpecializedCooperativeEEENS5_IJNSA_ILi256EEENSA_ILi64EEENSA_ILi32EEEEEENS_12float_e5m2_tENS5_IJlSB_lEEESK_SL_NS4_8TiledMMAINS4_8MMA_AtomIJNS4_4SM904GMMA30MMA_64x64x32_F32E5M2E5M2_SS_TNILNSP_7ScaleInE1ELSR_1EEEEEENS4_6LayoutINS5_IJSC_SB_SB_EEENS5_IJSB_NSA_ILi0EEESW_EEEEENS5_IJNS4_10UnderscoreESZ_SZ_EEEEENS4_23SM90_TMA_LOAD_MULTICASTENS4_14ComposedLayoutINS4_7SwizzleILi1ELi4ELi3EEENS4_18smem_ptr_flag_bitsILi8EEENSU_INS5_IJNSA_ILi8EEESI_EEENS5_IJSI_SB_EEEEEEEvNS4_8identityENS4_13SM90_TMA_LOADES1C_vS1D_EENS_8epilogue10collective6detail29Sm90TmaWarpSpecializedAdapterINS1H_15DefaultEpilogueISK_SL_SL_NS1G_6thread17LinearCombinationISK_Li1EffLNS1L_9ScaleType4KindE0ELNS_15FloatRoundStyleE2ESK_EENS1_15EpilogueDefaultEEEEEvvEEEEvNT_6ParamsE:
[----:B------:R-:W-:Y:S01]  /*0000*/  LDC R1, c[0x0][0x28] ;  /* 0x00000a00ff017b82 */ /* 0x000fe20000000800 */
[----:B------:R-:W0:Y:S01]  /*0010*/  S2R R0, SR_TID.X ;  /* 0x0000000000007919 */ /* 0x000e220000002100 */
[----:B------:R-:W-:Y:S01]  /*0020*/  ELECT P0, URZ, PT ;  /* 0x00000000003f782f */ /* 0x000fe20003800000 */
[----:B------:R-:W-:Y:S01]  /*0030*/  BSSY B0, `(.L_x_0) ;  /* 0x000000f000007945 */ /* 0x000fe20003800000 */
[--C-:B0-----:R-:W-:Y:S02]  /*0040*/  SHF.R.U32.HI R2, RZ, 0x5, R0.reuse ;  /* 0x00000005ff027819 */ /* 0x101fe40000011600 */
[----:B------:R-:W-:-:S03]  /*0050*/  SHF.R.U32.HI R3, RZ, 0x7, R0 ;  /* 0x00000007ff037819 */ /* 0x000fc60000011600 */
[----:B------:R-:W0:Y:S04]  /*0060*/  SHFL.IDX PT, R6, R2, RZ, 0x1f ;  /* 0x00001fff02067589 */ /* 0x000e2800000e0000 */
[----:B------:R1:W2:Y:S01]  /*0070*/  SHFL.IDX PT, R4, R3, RZ, 0x1f ;  /* 0x00001fff03047589 */ /* 0x0002a200000e0000 */
[----:B0-----:R-:W-:-:S13]  /*0080*/  ISETP.NE.OR P0, PT, R6, RZ, !P0 ;  /* 0x000000ff0600720c */ /* 0x001fda0004705670 */
[----:B-12---:R-:W-:Y:S05]  /*0090*/  @P0 BRA `(.L_x_1) ;  /* 0x0000000000200947 */ /* 0x006fea0003800000 */
[----:B------:R-:W-:Y:S02]  /*00a0*/  ULDC.64 UR4, c[0x0][0x198] ;  /* 0x0000660000047ab9 */ /* 0x000fe40000000a00 */
[----:B------:R-:W-:Y:S02]  /*00b0*/  UIADD3 UR6, UP0, UR4, 0xf0, URZ ;  /* 0x000000f004067890 */ /* 0x000fe4000ff1e03f */
[----:B------:R-:W-:Y:S02]  /*00c0*/  UIADD3 UR4, UP1, UR4, 0x1f0, URZ ;  /* 0x000001f004047890 */ /* 0x000fe4000ff3e03f */
[----:B------:R-:W-:Y:S02]  /*00d0*/  UIADD3.X UR7, URZ, UR5, URZ, UP0, !UPT ;  /* 0x000000053f077290 */ /* 0x000fe400087fe43f */
[----:B------:R-:W-:-:S07]  /*00e0*/  UIADD3.X UR5, URZ, UR5, URZ, UP1, !UPT ;  /* 0x000000053f057290 */ /* 0x000fce0008ffe43f */
[----:B------:R0:W-:Y:S02]  /*00f0*/  UTMACCTL.PF [UR6] ;  /* 0x00000000060079b9 */ /* 0x0001e40008040000 */
[----:B------:R0:W-:Y:S02]  /*0100*/  UTMACCTL.PF [UR4] ;  /* 0x00000000040079b9 */ /* 0x0001e40008040000 */
[----:B0-----:R-:W-:Y:S01]  /*0110*/  NOP ;  /* 0x0000000000007918 */ /* 0x001fe20000000000 */
.L_x_1:
[----:B------:R-:W-:Y:S05]  /*0120*/  BSYNC B0 ;  /* 0x0000000000007941 */ /* 0x000fea0003800000 */
.L_x_0:
[----:B------:R-:W0:Y:S02]  /*0130*/  SHFL.IDX PT, R3, R2, RZ, 0x1f ;  /* 0x00001fff02037589 */ /* 0x000e2400000e0000 */
[----:B0-----:R-:W-:-:S13]  /*0140*/  ISETP.NE.AND P0, PT, R3, RZ, PT ;  /* 0x000000ff0300720c */ /* 0x001fda0003f05270 */
[----:B------:R-:W-:Y:S05]  /*0150*/  @P0 BRA `(.L_x_2) ;  /* 0x0000000000600947 */ /* 0x000fea0003800000 */
[----:B------:R-:W0:Y:S01]  /*0160*/  S2UR UR8, SR_CgaCtaId ;  /* 0x00000000000879c3 */ /* 0x000e220000008800 */
[----:B------:R-:W-:Y:S01]  /*0170*/  UMOV UR4, 0x400 ;  /* 0x0000040000047882 */ /* 0x000fe20000000000 */
[----:B------:R-:W-:Y:S01]  /*0180*/  UMOV UR5, 0x1 ;  /* 0x0000000100057882 */ /* 0x000fe20000000000 */
[----:B------:R-:W-:Y:S01]  /*0190*/  UMOV UR6, 0x4 ;  /* 0x0000000400067882 */ /* 0x000fe20000000000 */
[----:B------:R-:W-:Y:S01]  /*01a0*/  ELECT P0, URZ, PT ;  /* 0x00000000003f782f */ /* 0x000fe20003800000 */
[----:B------:R-:W-:-:S04]  /*01b0*/  UIADD3 UR6, -UR6, 0x100000, URZ ;  /* 0x0010000006067890 */ /* 0x000fc8000fffe13f */
[----:B------:R-:W-:Y:S02]  /*01c0*/  USHF.L.U32 UR7, UR6, 0xb, URZ ;  /* 0x0000000b06077899 */ /* 0x000fe4000800063f */
[----:B------:R-:W-:Y:S02]  /*01d0*/  USHF.L.U32 UR6, UR6, 0x1, URZ ;  /* 0x0000000106067899 */ /* 0x000fe4000800063f */
[----:B0-----:R-:W-:Y:S02]  /*01e0*/  ULEA UR8, UR8, UR4, 0x18 ;  /* 0x0000000408087291 */ /* 0x001fe4000f8ec03f */
[----:B------:R-:W-:-:S04]  /*01f0*/  UIADD3 UR4, -UR5, 0x100000, URZ ;  /* 0x0010000005047890 */ /* 0x000fc8000fffe13f */
[----:B------:R-:W-:Y:S02]  /*0200*/  USHF.L.U32 UR5, UR4, 0xb, URZ ;  /* 0x0000000b04057899 */ /* 0x000fe4000800063f */
[----:B------:R-:W-:Y:S01]  /*0210*/  USHF.L.U32 UR4, UR4, 0x1, URZ ;  /* 0x0000000104047899 */ /* 0x000fe2000800063f */
[----:B------:R-:W0:Y:S11]  /*0220*/  FENCE.VIEW.ASYNC.S ;  /* 0x00000000000073c6 */ /* 0x000e360000000000 */
[----:B0-----:R0:W1:Y:S01]  /*0230*/  SYNCS.EXCH.64 URZ, [UR8], UR4 ;  /* 0x00000004083f75b2 */ /* 0x0010620008000100 */
[----:B------:R0:W2:Y:S01]  /*0240*/  SYNCS.EXCH.64 URZ, [UR8+0x28], UR6 ;  /* 0x00002806083f75b2 */ /* 0x0000a20008000100 */
[----:B------:R0:W3:Y:S01]  /*0250*/  SYNCS.EXCH.64 URZ, [UR8+0x8], UR4 ;  /* 0x00000804083f75b2 */ /* 0x0000e20008000100 */
[----:B------:R0:W4:Y:S01]  /*0260*/  SYNCS.EXCH.64 URZ, [UR8+0x30], UR6 ;  /* 0x00003006083f75b2 */ /* 0x0001220008000100 */
[----:B------:R0:W0:Y:S01]  /*0270*/  SYNCS.EXCH.64 URZ, [UR8+0x10], UR4 ;  /* 0x00001004083f75b2 */ /* 0x0000220008000100 */
[----:B------:R0:W0:Y:S01]  /*0280*/  SYNCS.EXCH.64 URZ, [UR8+0x38], UR6 ;  /* 0x00003806083f75b2 */ /* 0x0000220008000100 */
[----:B------:R0:W0:Y:S01]  /*0290*/  SYNCS.EXCH.64 URZ, [UR8+0x18], UR4 ;  /* 0x00001804083f75b2 */ /* 0x0000220008000100 */
[----:B------:R0:W0:Y:S01]  /*02a0*/  SYNCS.EXCH.64 URZ, [UR8+0x40], UR6 ;  /* 0x00004006083f75b2 */ /* 0x0000220008000100 */
[----:B------:R0:W0:Y:S01]  /*02b0*/  SYNCS.EXCH.64 URZ, [UR8+0x20], UR4 ;  /* 0x00002004083f75b2 */ /* 0x0000220008000100 */
[----:B------:R0:W0:Y:S01]  /*02c0*/  SYNCS.EXCH.64 URZ, [UR8+0x48], UR6 ;  /* 0x00004806083f75b2 */ /* 0x0000220008000100 */
[----:B------:R-:W-:Y:S01]  /*02d0*/  NOP ;  /* 0x0000000000007918 */ /* 0x000fe20000000000 */
.L_x_2:
[----:B------:R-:W5:Y:S01]  /*02e0*/  SHFL.IDX PT, R2, R2, RZ, 0x1f ;  /* 0x00001fff02027589 */ /* 0x000f6200000e0000 */
[----:B------:R-:W-:Y:S01]  /*02f0*/  SHF.R.S32.HI R5, RZ, 0x1f, R0 ;  /* 0x0000001fff057819 */ /* 0x000fe20000011400 */
[----:B0-----:R-:W0:Y:S01]  /*0300*/  S2UR UR8, SR_CTAID.X ;  /* 0x00000000000879c3 */ /* 0x001e220000002500 */
[----:B------:R-:W-:Y:S01]  /*0310*/  ELECT P0, URZ, PT ;  /* 0x00000000003f782f */ /* 0x000fe20003800000 */
[----:B------:R-:W1:Y:S01]  /*0320*/  S2R R8, SR_CTAID.Y ;  /* 0x0000000000087919 */ /* 0x000e620000002600 */
[----:B------:R-:W-:Y:S01]  /*0330*/  LEA.HI R5, R5, R0, RZ, 0x7 ;  /* 0x0000000005057211 */ /* 0x000fe200078f38ff */
[----:B------:R-:W-:Y:S01]  /*0340*/  ULDC UR4, c[0x0][0x154] ;  /* 0x0000550000047ab9 */ /* 0x000fe20000000800 */
[----:B------:R-:W-:Y:S01]  /*0350*/  NOP ;  /* 0x0000000000007918 */ /* 0x000fe20000000000 */
[----:B------:R-:W-:Y:S01]  /*0360*/  NOP ;  /* 0x0000000000007918 */ /* 0x000fe20000000000 */
[----:B------:R-:W-:Y:S01]  /*0370*/  LOP3.LUT R5, R5, 0xffffff80, RZ, 0xc0, !PT ;  /* 0xffffff8005057812 */ /* 0x000fe200078ec0ff */
[----:B------:R-:W2:Y:S04]  /*0380*/  LDC R14, c[0x0][0x140] ;  /* 0x00005000ff0e7b82 */ /* 0x000ea80000000800 */
[----:B------:R-:W-:-:S04]  /*0390*/  IMAD.IADD R5, R0, 0x1, -R5 ;  /* 0x0000000100057824 */ /* 0x000fc800078e0a05 */
[----:B------:R-:W3:Y:S01]  /*03a0*/  LDC R19, c[0x0][0x148] ;  /* 0x00005200ff137b82 */ /* 0x000ee20000000800 */
[----:B------:R-:W-:Y:S02]  /*03b0*/  SHF.R.S32.HI R10, RZ, 0x1f, R5 ;  /* 0x0000001fff0a7819 */ /* 0x000fe40000011405 */
[----:B------:R-:W-:Y:S02]  /*03c0*/  LOP3.LUT P2, RZ, R5, 0x7, RZ, 0xc0, !PT ;  /* 0x0000000705ff7812 */ /* 0x000fe4000784c0ff */
[----:B------:R-:W-:Y:S02]  /*03d0*/  LEA.HI R10, R10, R5, RZ, 0x3 ;  /* 0x000000050a0a7211 */ /* 0x000fe400078f18ff */
[----:B-----5:R-:W-:Y:S01]  /*03e0*/  ISETP.NE.OR P0, PT, R2, RZ, !P0 ;  /* 0x000000ff0200720c */ /* 0x020fe20004705670 */
[----:B------:R-:W5:Y:S01]  /*03f0*/  LDC R12, c[0x0][0x144] ;  /* 0x00005100ff0c7b82 */ /* 0x000f620000000800 */
[--C-:B------:R-:W-:Y:S02]  /*0400*/  SHF.R.S32.HI R2, RZ, 0x3, R10.reuse ;  /* 0x00000003ff027819 */ /* 0x100fe4000001140a */
[----:B------:R-:W-:-:S02]  /*0410*/  SHF.R.S32.HI R7, RZ, 0x1f, R10 ;  /* 0x0000001fff077819 */ /* 0x000fc4000001140a */
[----:B------:R-:W-:Y:S02]  /*0420*/  SHF.R.S32.HI R10, RZ, 0x1f, R3 ;  /* 0x0000001fff0a7819 */ /* 0x000fe40000011403 */
[----:B------:R-:W-:Y:S02]  /*0430*/  LEA.HI R7, R7, R2, RZ, 0x2 ;  /* 0x0000000207077211 */ /* 0x000fe400078f10ff */
[----:B------:R-:W-:Y:S02]  /*0440*/  LEA.HI R10, R10, R3, RZ, 0x2 ;  /* 0x000000030a0a7211 */ /* 0x000fe400078f10ff */
[----:B------:R-:W-:Y:S01]  /*0450*/  LOP3.LUT R7, R7, 0xfffffffc, RZ, 0xc0, !PT ;  /* 0xfffffffc07077812 */ /* 0x000fe200078ec0ff */
[----:B------:R-:W-:Y:S01]  /*0460*/  VOTEU.ALL UP0, P0 ;  /* 0x00000000003f7886 */ /* 0x000fe20000000000 */
[----:B-1----:R-:W-:Y:S01]  /*0470*/  I2FP.F32.U32 R11, R8 ;  /* 0x00000008000b7245 */ /* 0x002fe20000201000 */
[----:B------:R-:W-:Y:S01]  /*0480*/  VOTEU.ALL UP1, P0 ;  /* 0x00000000003f7886 */ /* 0x000fe20000020000 */
[----:B------:R-:W-:Y:S01]  /*0490*/  LOP3.LUT R10, R10, 0x3ffffffc, RZ, 0xc0, !PT ;  /* 0x3ffffffc0a0a7812 */ /* 0x000fe200078ec0ff */
[----:B------:R-:W-:Y:S01]  /*04a0*/  IMAD.IADD R7, R2, 0x1, -R7 ;  /* 0x0000000102077824 */ /* 0x000fe200078e0a07 */
[----:B------:R-:W1:Y:S01]  /*04b0*/  @!UP0 S2UR UR7, SR_CgaCtaId ;  /* 0x00000000000789c3 */ /* 0x000e620000008800 */
[----:B0-----:R-:W-:Y:S01]  /*04c0*/  I2FP.F32.U32 R2, UR8 ;  /* 0x0000000800027c45 */ /* 0x001fe20008201000 */
[----:B------:R-:W-:Y:S01]  /*04d0*/  FMUL R13, R11, UR4 ;  /* 0x000000040b0d7c20 */ /* 0x000fe20008400000 */
[----:B------:R-:W-:Y:S01]  /*04e0*/  ULDC UR4, c[0x0][0x150] ;  /* 0x0000540000047ab9 */ /* 0x000fe20000000800 */
[----:B------:R-:W-:Y:S01]  /*04f0*/  IMAD.IADD R10, R3, 0x1, -R10 ;  /* 0x00000001030a7824 */ /* 0x000fe200078e0a0a */
[----:B------:R-:W-:Y:S01]  /*0500*/  SHF.R.S32.HI R3, RZ, 0x1f, R6 ;  /* 0x0000001fff037819 */ /* 0x000fe20000011406 */
[----:B------:R-:W-:Y:S01]  /*0510*/  FMUL R11, R2, UR4 ;  /* 0x00000004020b7c20 */ /* 0x000fe20008400000 */
[----:B------:R-:W-:Y:S01]  /*0520*/  UMOV UR4, 0x20 ;  /* 0x0000002000047882 */ /* 0x000fe20000000000 */
[----:B------:R-:W0:Y:S01]  /*0530*/  F2I.U32.TRUNC.NTZ R13, R13 ;  /* 0x0000000d000d7305 */ /* 0x000e22000020f000 */
[----:B------:R-:W-:Y:S01]  /*0540*/  LEA.HI R3, R3, R6, RZ, 0x2 ;  /* 0x0000000603037211 */ /* 0x000fe200078f10ff */
[----:B------:R-:W-:Y:S01]  /*0550*/  IMAD R7, R10, 0x4, R7 ;  /* 0x000000040a077824 */ /* 0x000fe200078e0207 */
[----:B------:R-:W-:Y:S01]  /*0560*/  @!UP0 UMOV UR6, 0x400 ;  /* 0x0000040000068882 */ /* 0x000fe20000000000 */
[----:B------:R-:W-:-:S04]  /*0570*/  @!UP0 UIADD3 UR4, -UR4, 0x100000, URZ ;  /* 0x0010000004048890 */ /* 0x000fc8000fffe13f */
[----:B------:R-:W-:Y:S02]  /*0580*/  @!UP0 USHF.L.U32 UR5, UR4, 0xb, URZ ;  /* 0x0000000b04058899 */ /* 0x000fe4000800063f */
[----:B------:R-:W-:Y:S01]  /*0590*/  @!UP0 USHF.L.U32 UR4, UR4, 0x1, URZ ;  /* 0x0000000104048899 */ /* 0x000fe2000800063f */
[----:B------:R-:W-:Y:S01]  /*05a0*/  LOP3.LUT R3, R3, 0xfffffffc, RZ, 0xc0, !PT ;  /* 0xfffffffc03037812 */ /* 0x000fe200078ec0ff */
[C---:B------:R-:W-:Y:S01]  /*05b0*/  IMAD.SHL.U32 R2, R7.reuse, 0x4, RZ ;  /* 0x0000000407027824 */ /* 0x040fe200078e00ff */
[----:B--2---:R-:W-:Y:S01]  /*05c0*/  ISETP.EQ.U32.AND P3, PT, R14, 0x1, PT ;  /* 0x000000010e00780c */ /* 0x004fe20003f62070 */
[----:B------:R-:W2:Y:S01]  /*05d0*/  F2I.U32.TRUNC.NTZ R11, R11 ;  /* 0x0000000b000b7305 */ /* 0x000ea2000020f000 */
[----:B------:R-:W-:Y:S02]  /*05e0*/  VIADD R10, R4, 0xffffffff ;  /* 0xffffffff040a7836 */ /* 0x000fe40000000000 */
[----:B------:R-:W-:Y:S01]  /*05f0*/  IMAD.IADD R6, R6, 0x1, -R3 ;  /* 0x0000000106067824 */ /* 0x000fe200078e0a03 */
[----:B------:R-:W-:-:S02]  /*0600*/  LOP3.LUT R5, R7, 0xc, R2, 0x78, !PT ;  /* 0x0000000c07057812 */ /* 0x000fc400078e7802 */
[----:B------:R-:W-:Y:S01]  /*0610*/  ISETP.GE.U32.AND P5, PT, R10, 0x2, PT ;  /* 0x000000020a00780c */ /* 0x000fe20003fa6070 */
[----:B0-----:R-:W-:Y:S01]  /*0620*/  IMAD.MOV R20, RZ, RZ, -R13 ;  /* 0x000000ffff147224 */ /* 0x001fe200078e0a0d */
[----:B-1----:R-:W-:Y:S01]  /*0630*/  @!UP0 ULEA UR6, UR7, UR6, 0x18 ;  /* 0x0000000607068291 */ /* 0x002fe2000f8ec03f */
[C---:B------:R-:W-:Y:S01]  /*0640*/  ISETP.NE.AND P1, PT, R6.reuse, 0x3, PT ;  /* 0x000000030600780c */ /* 0x040fe20003f25270 */
[----:B------:R-:W-:Y:S01]  /*0650*/  VOTEU.ALL UP0, P0 ;  /* 0x00000000003f7886 */ /* 0x000fe20000000000 */
[----:B---3--:R-:W-:Y:S01]  /*0660*/  IMAD R2, R19, R20, R8 ;  /* 0x0000001413027224 */ /* 0x008fe200078e0208 */
[----:B------:R-:W-:Y:S02]  /*0670*/  ISETP.LT.U32.AND P0, PT, R5, 0x2, !P2 ;  /* 0x000000020500780c */ /* 0x000fe40005701070 */
[----:B------:R-:W-:Y:S01]  /*0680*/  ISETP.EQ.OR P1, PT, R6, RZ, !P1 ;  /* 0x000000ff0600720c */ /* 0x000fe20004f22670 */
[----:B--2---:R-:W-:Y:S01]  /*0690*/  IMAD.MOV R11, RZ, RZ, -R11 ;  /* 0x000000ffff0b7224 */ /* 0x004fe200078e0a0b */
[----:B------:R-:W-:-:S02]  /*06a0*/  ISETP.NE.AND P4, PT, R2, R5, PT ;  /* 0x000000050200720c */ /* 0x000fc40003f85270 */
[----:B------:R-:W-:Y:S01]  /*06b0*/  ISETP.EQ.AND P1, PT, R4, RZ, P1 ;  /* 0x000000ff0400720c */ /* 0x000fe20000f22270 */
[----:B-----5:R-:W-:Y:S01]  /*06c0*/  IMAD R11, R12, R11, UR8 ;  /* 0x000000080c0b7e24 */ /* 0x020fe2000f8e020b */
[----:B------:R-:W-:Y:S01]  /*06d0*/  ISETP.NE.AND P2, PT, R4, RZ, PT ;  /* 0x000000ff0400720c */ /* 0x000fe20003f45270 */
[----:B------:R-:W0:Y:S02]  /*06e0*/  FENCE.VIEW.ASYNC.S ;  /* 0x00000000000073c6 */ /* 0x000e240000000000 */
[----:B0-----:R0:W1:Y:S01]  /*06f0*/  @!UP0 SYNCS.EXCH.64 URZ, [UR6+0x60], UR4 ;  /* 0x00006004063f85b2 */ /* 0x0010620008000100 */
[----:B------:R-:W-:Y:S02]  /*0700*/  SEL R4, RZ, 0x1, !P1 ;  /* 0x00000001ff047807 */ /* 0x000fe40004800000 */
[----:B------:R-:W-:Y:S02]  /*0710*/  ISETP.EQ.OR P4, PT, R11, RZ, !P4 ;  /* 0x000000ff0b00720c */ /* 0x000fe40006782670 */
[----:B------:R-:W-:-:S02]  /*0720*/  SEL R4, R4, 0x2, P5 ;  /* 0x0000000204047807 */ /* 0x000fc40002800000 */
[----:B------:R-:W-:Y:S01]  /*0730*/  PLOP3.LUT P0, PT, P0, P4, PT, 0x80, 0x0 ;  /* 0x000000000000781c */ /* 0x000fe20000709070 */
[----:B------:R0:W2:Y:S01]  /*0740*/  @!UP1 SYNCS.EXCH.64 URZ, [UR6+0x68], UR4 ;  /* 0x00006804063f95b2 */ /* 0x0000a20008000100 */
[----:B------:R-:W-:Y:S01]  /*0750*/  NOP ;  /* 0x0000000000007918 */ /* 0x000fe20000000000 */
[----:B------:R-:W-:Y:S10]  /*0760*/  @!P3 BRA `(.L_x_3) ;  /* 0x000000000008b947 */ /* 0x000ff40003800000 */
[----:B-12-4-:R-:W-:Y:S01]  /*0770*/  UCGABAR_ARV ;  /* 0x00000000000079c7 */ /* 0x016fe20008000000 */
[----:B------:R-:W-:Y:S05]  /*0780*/  BRA `(.L_x_4) ;  /* 0x0000000000047947 */ /* 0x000fea0003800000 */
.L_x_3:
[----:B-12-4-:R-:W-:Y:S01]  /*0790*/  NOP ;  /* 0x0000000000007918 */ /* 0x016fe20000000000 */
.L_x_4:
[----:B------:R-:W1:Y:S01]  /*07a0*/  LDC R2, c[0x0][0x65c] ;  /* 0x00019700ff027b82 */ /* 0x000e620000000800 */
[----:B------:R-:W-:Y:S01]  /*07b0*/  IMAD.MOV.U32 R3, RZ, RZ, RZ ;  /* 0x000000ffff037224 */ /* 0x000fe200078e00ff */
[----:B-1----:R-:W-:Y:S01]  /*07c0*/  ISETP.NE.AND P4, PT, R2, 0x1, PT ;  /* 0x000000010200780c */ /* 0x002fe20003f85270 */
[----:B------:R-:W-:-:S12]  /*07d0*/  IMAD.U32 R2, RZ, RZ, UR8 ;  /* 0x00000008ff027e24 */ /* 0x000fd8000f8e00ff */
[----:B------:R-:W1:Y:S01]  /*07e0*/  @P4 LDC R15, c[0x0][0x10] ;  /* 0x00000400ff0f4b82 */ /* 0x000e620000000800 */
[----:B------:R-:W-:Y:S02]  /*07f0*/  @P4 IMAD.MOV.U32 R9, RZ, RZ, RZ ;  /* 0x000000ffff094224 */ /* 0x000fe400078e00ff */
[----:B------:R-:W-:-:S05]  /*0800*/  @P4 IMAD.MOV.U32 R7, RZ, RZ, RZ ;  /* 0x000000ffff074224 */ /* 0x000fca00078e00ff */
[----:B------:R-:W2:Y:S01]  /*0810*/  @!P4 LDC R13, c[0x0][0xc] ;  /* 0x00000300ff0dcb82 */ /* 0x000ea20000000800 */
[----:B-1----:R-:W-:-:S04]  /*0820*/  @P4 IMAD.WIDE.U32 R14, R15, UR8, R8 ;  /* 0x000000080f0e4c25 */ /* 0x002fc8000f8e0008 */
[----:B--2---:R-:W-:-:S04]  /*0830*/  @!P4 IMAD.WIDE.U32 R12, R8, R13, R2 ;  /* 0x0000000d080cc225 */ /* 0x004fc800078e0002 */
[----:B------:R-:W-:Y:S02]  /*0840*/  @P4 IMAD.MOV.U32 R2, RZ, RZ, R14 ;  /* 0x000000ffff024224 */ /* 0x000fe400078e000e */
[----:B------:R-:W-:Y:S02]  /*0850*/  @P4 IMAD.IADD R3, R15, 0x1, R7 ;  /* 0x000000010f034824 */ /* 0x000fe400078e0207 */
[----:B------:R-:W-:Y:S02]  /*0860*/  @!P4 IMAD.MOV.U32 R2, RZ, RZ, R12 ;  /* 0x000000ffff02c224 */ /* 0x000fe400078e000c */
[----:B------:R-:W-:Y:S01]  /*0870*/  @!P4 IMAD.MOV.U32 R3, RZ, RZ, R13 ;  /* 0x000000ffff03c224 */ /* 0x000fe200078e000d */
[----:B------:R-:W-:Y:S06]  /*0880*/  @!P3 BRA `(.L_x_5) ;  /* 0x00000000000cb947 */ /* 0x000fec0003800000 */
[----:B------:R-:W-:Y:S01]  /*0890*/  UCGABAR_WAIT ;  /* 0x0000000000007dc7 */ /* 0x000fe20008000000 */
[----:B------:R-:W-:Y:S01]  /*08a0*/  CCTL.IVALL ;  /* 0x00000000ff00798f */ /* 0x000fe20002000000 */
[----:B------:R-:W-:Y:S05]  /*08b0*/  BRA `(.L_x_6) ;  /* 0x0000000000047947 */ /* 0x000fea0003800000 */
.L_x_5:
[----:B------:R-:W-:Y:S06]  /*08c0*/  BAR.SYNC.DEFER_BLOCKING 0x0 ;  /* 0x0000000000007b1d */ /* 0x000fec0000010000 */
.L_x_6:
[----:B------:R-:W-:Y:S05]  /*08d0*/  @!P2 BRA `(.L_x_7) ;  /* 0x000000740090a947 */ /* 0x000fea0003800000 */
[----:B------:R-:W-:-:S13]  /*08e0*/  ISETP.GT.U32.AND P1, PT, R10, 0x1, PT ;  /* 0x000000010a00780c */ /* 0x000fda0003f24070 */
[----:B0-----:R-:W-:Y:S05]  /*08f0*/  @P1 EXIT ;  /* 0x000000000000194d */ /* 0x001fea0003800000 */
[----:B------:R-:W-:Y:S01]  /*0900*/  ULDC.64 UR4, c[0x0][0x650] ;  /* 0x0001940000047ab9 */ /* 0x000fe20000000a00 */
[----:B------:R-:W-:Y:S01]  /*0910*/  PRMT R14, RZ, 0x7610, R14 ;  /* 0x00007610ff0e7816 */ /* 0x000fe2000000000e */
[----:B------:R-:W-:Y:S01]  /*0920*/  IMAD.MOV.U32 R7, RZ, RZ, -0x1 ;  /* 0xffffffffff077424 */ /* 0x000fe200078e00ff */
[----:B------:R-:W-:Y:S01]  /*0930*/  ISETP.GE.U32.AND P1, PT, R2, UR4, PT ;  /* 0x0000000402007c0c */ /* 0x000fe2000bf26070 */
[----:B------:R-:W-:Y:S02]  /*0940*/  IMAD.MOV.U32 R10, RZ, RZ, -0x1 ;  /* 0xffffffffff0a7424 */ /* 0x000fe400078e00ff */
[----:B------:R-:W-:Y:S01]  /*0950*/  IMAD.MOV.U32 R6, RZ, RZ, -0x1 ;  /* 0xffffffffff067424 */ /* 0x000fe200078e00ff */
[----:B------:R-:W-:-:S13]  /*0960*/  ISETP.GE.U32.AND.EX P1, PT, R3, UR5, PT, P1 ;  /* 0x0000000503007c0c */ /* 0x000fda000bf26110 */
[----:B------:R-:W-:Y:S05]  /*0970*/  @P1 BRA `(.L_x_8) ;  /* 0x0000000400281947 */ /* 0x000fea0003800000 */
[----:B------:R-:W0:Y:S01]  /*0980*/  LDC.64 R22, c[0x0][0x628] ;  /* 0x00018a00ff167b82 */ /* 0x000e220000000a00 */
[----:B------:R-:W-:Y:S02]  /*0990*/  IMAD.MOV.U32 R6, RZ, RZ, R2 ;  /* 0x000000ffff067224 */ /* 0x000fe400078e0002 */
[----:B------:R-:W-:-:S05]  /*09a0*/  IMAD.MOV.U32 R7, RZ, RZ, R3 ;  /* 0x000000ffff077224 */ /* 0x000fca00078e0003 */
[----:B------:R-:W1:Y:S08]  /*09b0*/  LDC R10, c[0x0][0x630] ;  /* 0x00018c00ff0a7b82 */ /* 0x000e700000000800 */
[----:B------:R-:W2:Y:S01]  /*09c0*/  LDC.64 R24, c[0x0][0x620] ;  /* 0x00018800ff187b82 */ /* 0x000ea20000000a00 */
[----:B0-----:R-:W-:-:S04]  /*09d0*/  ISETP.NE.U32.AND P1, PT, R22, RZ, PT ;  /* 0x000000ff1600720c */ /* 0x001fc80003f25070 */
[----:B------:R-:W-:-:S13]  /*09e0*/  ISETP.NE.AND.EX P1, PT, R23, RZ, PT, P1 ;  /* 0x000000ff1700720c */ /* 0x000fda0003f25310 */
[----:B-12---:R-:W-:Y:S05]  /*09f0*/  @!P1 BRA `(.L_x_9) ;  /* 0x0000000000289947 */ /* 0x006fea0003800000 */
[----:B------:R-:W0:Y:S02]  /*0a00*/  LDC R15, c[0x0][0x634] ;  /* 0x00018d00ff0f7b82 */ /* 0x000e240000000800 */
[----:B0-----:R-:W-:-:S05]  /*0a10*/  IADD3 R15, P1, R2, R15, RZ ;  /* 0x0000000f020f7210 */ /* 0x001fca0007f3e0ff */
[----:B------:R-:W-:-:S04]  /*0a20*/  IMAD.X R17, RZ, RZ, R3, P1 ;  /* 0x000000ffff117224 */ /* 0x000fc800008e0603 */
[----:B------:R-:W-:-:S04]  /*0a30*/  IMAD.WIDE.U32 R6, R17, R22, RZ ;  /* 0x0000001611067225 */ /* 0x000fc800078e00ff */
[----:B------:R-:W-:-:S04]  /*0a40*/  IMAD.WIDE.U32 R12, P1, R15, R23, R6 ;  /* 0x000000170f0c7225 */ /* 0x000fc80007820006 */
[----:B------:R-:W-:-:S04]  /*0a50*/  IMAD.WIDE.U32 R6, R15, R22, RZ ;  /* 0x000000160f067225 */ /* 0x000fc800078e00ff */
[----:B------:R-:W-:Y:S01]  /*0a60*/  IMAD.X R15, RZ, RZ, RZ, P1 ;  /* 0x000000ffff0f7224 */ /* 0x000fe200008e06ff */
[----:B------:R-:W-:Y:S01]  /*0a70*/  IADD3 RZ, P1, R7, R12, RZ ;  /* 0x0000000c07ff7210 */ /* 0x000fe20007f3e0ff */
[----:B------:R-:W-:-:S04]  /*0a80*/  IMAD.MOV.U32 R14, RZ, RZ, R13 ;  /* 0x000000ffff0e7224 */ /* 0x000fc800078e000d */
[----:B------:R-:W-:-:S08]  /*0a90*/  IMAD.WIDE.U32.X R6, R17, R23, R14, P1 ;  /* 0x0000001711067225 */ /* 0x000fd000008e040e */
.L_x_9:
[----:B------:R-:W0:Y:S01]  /*0aa0*/  LDC.64 R22, c[0x0][0x640] ;  /* 0x00019000ff167b82 */ /* 0x000e220000000a00 */
[--C-:B------:R-:W-:Y:S01]  /*0ab0*/  SHF.R.U64 R26, R6, R10, R7.reuse ;  /* 0x0000000a061a7219 */ /* 0x100fe20000001207 */
[----:B------:R-:W-:Y:S01]  /*0ac0*/  IMAD R20, R19, R20, R8 ;  /* 0x0000001413147224 */ /* 0x000fe200078e0208 */
[----:B------:R-:W-:Y:S01]  /*0ad0*/  SHF.R.U32.HI R6, RZ, R10, R7 ;  /* 0x0000000aff067219 */ /* 0x000fe20000011607 */
[----:B------:R-:W-:Y:S01]  /*0ae0*/  IMAD.MOV.U32 R19, RZ, RZ, 0x1 ;  /* 0x00000001ff137424 */ /* 0x000fe200078e00ff */
[----:B------:R-:W-:-:S03]  /*0af0*/  IADD3 R9, P1, RZ, -R26, RZ ;  /* 0x8000001aff097210 */ /* 0x000fc60007f3e0ff */
[----:B------:R-:W1:Y:S02]  /*0b00*/  LDC R12, c[0x0][0x618] ;  /* 0x00018600ff0c7b82 */ /* 0x000e640000000800 */
[----:B------:R-:W-:-:S04]  /*0b10*/  IMAD.X R7, RZ, RZ, ~R6, P1 ;  /* 0x000000ffff077224 */ /* 0x000fc800008e0e06 */
[-C--:B------:R-:W-:Y:S02]  /*0b20*/  IMAD R10, R7, R24.reuse, RZ ;  /* 0x00000018070a7224 */ /* 0x080fe400078e02ff */
[----:B------:R-:W2:Y:S01]  /*0b30*/  LDC R16, c[0x0][0x608] ;  /* 0x00018200ff107b82 */ /* 0x000ea20000000800 */
[----:B------:R-:W-:-:S04]  /*0b40*/  IMAD.WIDE.U32 R6, R9, R24, R2 ;  /* 0x0000001809067225 */ /* 0x000fc800078e0002 */
[----:B------:R-:W-:-:S03]  /*0b50*/  IMAD R9, R9, R25, R10 ;  /* 0x0000001909097224 */ /* 0x000fc600078e020a */
[----:B------:R-:W3:Y:S01]  /*0b60*/  LDC R18, c[0x0][0x658] ;  /* 0x00019600ff127b82 */ /* 0x000ee20000000800 */
[----:B------:R-:W-:Y:S01]  /*0b70*/  IMAD.IADD R7, R7, 0x1, R9 ;  /* 0x0000000107077824 */ /* 0x000fe200078e0209 */
[----:B0-----:R-:W-:Y:S01]  /*0b80*/  ISETP.NE.U32.AND P1, PT, R22, RZ, PT ;  /* 0x000000ff1600720c */ /* 0x001fe20003f25070 */
[----:B------:R-:W-:-:S03]  /*0b90*/  IMAD.MOV.U32 R9, RZ, RZ, -0x1 ;  /* 0xffffffffff097424 */ /* 0x000fc600078e00ff */
[----:B------:R-:W-:Y:S02]  /*0ba0*/  ISETP.NE.AND.EX P1, PT, R23, RZ, PT, P1 ;  /* 0x000000ff1700720c */ /* 0x000fe40003f25310 */
[----:B------:R-:W0:Y:S01]  /*0bb0*/  LDC R17, c[0x0][0x600] ;  /* 0x00018000ff117b82 */ /* 0x000e220000000800 */
[-CC-:B-1----:R-:W-:Y:S02]  /*0bc0*/  SHF.R.U64 R14, R6, R12.reuse, R7.reuse ;  /* 0x0000000c060e7219 */ /* 0x182fe40000001207 */
[----:B------:R-:W-:-:S05]  /*0bd0*/  SHF.R.U32.HI R7, RZ, R12, R7 ;  /* 0x0000000cff077219 */ /* 0x000fca0000011607 */
[----:B------:R-:W1:Y:S01]  /*0be0*/  LDC R21, c[0x0][0x648] ;  /* 0x00019200ff157b82 */ /* 0x000e620000000800 */
[-CC-:B--2---:R-:W-:Y:S02]  /*0bf0*/  SHF.R.U64 R27, R14, R16.reuse, R7.reuse ;  /* 0x000000100e1b7219 */ /* 0x184fe40000001207 */
[----:B------:R-:W-:-:S05]  /*0c00*/  SHF.R.U32.HI R7, RZ, R16, R7 ;  /* 0x00000010ff077219 */ /* 0x000fca0000011607 */
[----:B------:R-:W2:Y:S01]  /*0c10*/  LDC R25, c[0x0][0x638] ;  /* 0x00018e00ff197b82 */ /* 0x000ea20000000800 */
[-C--:B---3--:R-:W-:Y:S02]  /*0c20*/  SHF.L.U32 R6, R9, R18.reuse, RZ ;  /* 0x0000001209067219 */ /* 0x088fe400000006ff */
[--C-:B------:R-:W-:Y:S02]  /*0c30*/  SHF.R.U64 R16, R27, R18, R7.reuse ;  /* 0x000000121b107219 */ /* 0x100fe40000001207 */
[----:B------:R-:W-:Y:S02]  /*0c40*/  LOP3.LUT R10, RZ, R6, RZ, 0x33, !PT ;  /* 0x00000006ff0a7212 */ /* 0x000fe400078e33ff */
[----:B------:R-:W-:Y:S01]  /*0c50*/  SHF.R.U32.HI R7, RZ, R18, R7 ;  /* 0x00000012ff077219 */ /* 0x000fe20000011607 */
[----:B------:R-:W3:Y:S01]  /*0c60*/  LDC R24, c[0x0][0x610] ;  /* 0x00018400ff187b82 */ /* 0x000ee20000000800 */
[----:B------:R-:W-:Y:S01]  /*0c70*/  IMAD.MOV.U32 R6, RZ, RZ, R16 ;  /* 0x000000ffff067224 */ /* 0x000fe200078e0010 */
[----:B------:R-:W-:Y:S06]  /*0c80*/  @!P1 BRA `(.L_x_10) ;  /* 0x0000000000289947 */ /* 0x000fec0003800000 */
[----:B------:R-:W4:Y:S02]  /*0c90*/  LDC R13, c[0x0][0x64c] ;  /* 0x00019300ff0d7b82 */ /* 0x000f240000000800 */
[----:B----4-:R-:W-:-:S05]  /*0ca0*/  IADD3 R13, P1, R16, R13, RZ ;  /* 0x0000000d100d7210 */ /* 0x010fca0007f3e0ff */
        /* <DEDUP_REMOVED lines=8> */
.L_x_10:
[----:B-1----:R-:W-:Y:S01]  /*0d30*/  SHF.R.U64 R8, R6, R21, R7 ;  /* 0x0000001506087219 */ /* 0x002fe20000001207 */
[----:B0-----:R-:W-:Y:S01]  /*0d40*/  VIADD R9, R17, 0xffffffff ;  /* 0xffffffff11097836 */ /* 0x001fe20000000000 */
[----:B------:R-:W-:Y:S02]  /*0d50*/  SHF.L.U32 R6, R19, R18, RZ ;  /* 0x0000001213067219 */ /* 0x000fe400000006ff */
[----:B------:R-:W-:Y:S01]  /*0d60*/  LOP3.LUT R7, R27, R10, RZ, 0xc0, !PT ;  /* 0x0000000a1b077212 */ /* 0x000fe200078ec0ff */
[----:B------:R-:W-:Y:S01]  /*0d70*/  IMAD.MOV R10, RZ, RZ, -R8 ;  /* 0x000000ffff0a7224 */ /* 0x000fe200078e0a08 */
[----:B------:R-:W-:Y:S02]  /*0d80*/  SEL R11, R11, R20, !P4 ;  /* 0x000000140b0b7207 */ /* 0x000fe40006000000 */
[----:B------:R-:W-:Y:S01]  /*0d90*/  LOP3.LUT R9, R14, R9, RZ, 0xc0, !PT ;  /* 0x000000090e097212 */ /* 0x000fe200078ec0ff */
[----:B------:R-:W-:Y:S02]  /*0da0*/  IMAD R8, R6, R8, R7 ;  /* 0x0000000806087224 */ /* 0x000fe400078e0207 */
[----:B--2---:R-:W-:-:S02]  /*0db0*/  IMAD R6, R10, R25, R16 ;  /* 0x000000190a067224 */ /* 0x004fc400078e0210 */
[----:B---3--:R-:W-:Y:S02]  /*0dc0*/  IMAD R11, R8, R24, R11 ;  /* 0x00000018080b7224 */ /* 0x008fe400078e020b */
[----:B------:R-:W-:Y:S02]  /*0dd0*/  IMAD R6, R6, R17, R9 ;  /* 0x0000001106067224 */ /* 0x000fe400078e0209 */
[----:B------:R-:W-:-:S03]  /*0de0*/  IMAD.MOV.U32 R14, RZ, RZ, 0x1 ;  /* 0x00000001ff0e7424 */ /* 0x000fc600078e00ff */
[----:B------:R-:W-:Y:S02]  /*0df0*/  SEL R10, R6, R11, !P4 ;  /* 0x0000000b060a7207 */ /* 0x000fe40006000000 */
[----:B------:R-:W-:Y:S01]  /*0e00*/  SEL R7, R11, R6, !P4 ;  /* 0x000000060b077207 */ /* 0x000fe20006000000 */
[----:B------:R-:W-:-:S07]  /*0e10*/  IMAD.MOV.U32 R6, RZ, RZ, R26 ;  /* 0x000000ffff067224 */ /* 0x000fce00078e001a */
.L_x_8:
[----:B------:R-:W-:-:S08]  /*0e20*/  NOP ;  /* 0x0000000000007918 */ /* 0x000fd00000000000 */
[----:B------:R-:W0:Y:S02]  /*0e30*/  USETMAXREG.TRY_ALLOC.CTAPOOL UP0, 0xe8 ;  /* 0x000000e8000079c8 */ /* 0x000e240008000600 */
[----:B0-----:R-:W-:-:S13]  /*0e40*/  PLOP3.LUT P1, PT, PT, PT, UP0, 0x80, 0x0 ;  /* 0x000000000000781c */ /* 0x001fda0003f2f008 */
[----:B------:R-:W-:Y:S05]  /*0e50*/  @!P1 BRA `(.L_x_8) ;  /* 0xfffffffc00f09947 */ /* 0x000fea000383ffff */
[----:B------:R-:W-:Y:S01]  /*0e60*/  ULDC.64 UR4, c[0x0][0x598] ;  /* 0x0001660000047ab9 */ /* 0x000fe20000000a00 */
[----:B------:R-:W-:Y:S01]  /*0e70*/  ULDC.64 UR16, c[0x0][0x208] ;  /* 0x0000820000107ab9 */ /* 0x000fe20000000a00 */
[----:B------:R-:W-:-:S04]  /*0e80*/  ISETP.NE.U32.AND P1, PT, RZ, UR4, PT ;  /* 0x00000004ff007c0c */ /* 0x000fc8000bf25070 */
[----:B------:R-:W-:-:S13]  /*0e90*/  ISETP.NE.AND.EX P1, PT, RZ, UR5, PT, P1 ;  /* 0x00000005ff007c0c */ /* 0x000fda000bf25310 */
[----:B------:R-:W-:Y:S05]  /*0ea0*/  @!P1 BRA `(.L_x_11) ;  /* 0x00000000001c9947 */ /* 0x000fea0003800000 */
[----:B------:R-:W0:Y:S02]  /*0eb0*/  LDC.64 R8, c[0x0][0x598] ;  /* 0x00016600ff087b82 */ /* 0x000e240000000a00 */
[----:B0-----:R-:W2:Y:S02]  /*0ec0*/  LDG.E.64 R8, desc[UR16][R8.64] ;  /* 0x0000001008087981 */ /* 0x001ea4000c1e1b00 */
[----:B--2---:R-:W-:-:S04]  /*0ed0*/  ISETP.NE.U32.AND P1, PT, R8, RZ, PT ;  /* 0x000000ff0800720c */ /* 0x004fc80003f25070 */
[----:B------:R-:W-:-:S13]  /*0ee0*/  ISETP.NE.AND.EX P1, PT, R9, RZ, PT, P1 ;  /* 0x000000ff0900720c */ /* 0x000fda0003f25310 */
[----:B------:R-:W-:Y:S05]  /*0ef0*/  @!P1 BRA `(.L_x_11) ;  /* 0x0000000000089947 */ /* 0x000fea0003800000 */
[----:B------:R0:W5:Y:S01]  /*0f00*/  LD.E R8, desc[UR16][R8.64] ;  /* 0x0000001008087980 */ /* 0x000162000c101900 */
[----:B------:R-:W-:Y:S05]  /*0f10*/  BRA `(.L_x_12) ;  /* 0x0000000000207947 */ /* 0x000fea0003800000 */
.L_x_11:
[----:B------:R-:W-:Y:S02]  /*0f20*/  ULDC.64 UR4, c[0x0][0x588] ;  /* 0x0001620000047ab9 */ /* 0x000fe40000000a00 */
[----:B------:R-:W-:-:S04]  /*0f30*/  ISETP.NE.U32.AND P1, PT, RZ, UR4, PT ;  /* 0x00000004ff007c0c */ /* 0x000fc8000bf25070 */
[----:B------:R-:W-:-:S13]  /*0f40*/  ISETP.NE.AND.EX P1, PT, RZ, UR5, PT, P1 ;  /* 0x00000005ff007c0c */ /* 0x000fda000bf25310 */
[----:B------:R-:W-:Y:S05]  /*0f50*/  @!P1 BRA `(.L_x_13) ;  /* 0x00000000000c9947 */ /* 0x000fea0003800000 */
[----:B------:R-:W0:Y:S02]  /*0f60*/  LDC.64 R8, c[0x0][0x588] ;  /* 0x00016200ff087b82 */ /* 0x000e240000000a00 */
[----:B0-----:R1:W5:Y:S01]  /*0f70*/  LDG.E R8, desc[UR16][R8.64] ;  /* 0x0000001008087981 */ /* 0x001362000c1e1900 */
[----:B------:R-:W-:Y:S05]  /*0f80*/  BRA `(.L_x_12) ;  /* 0x0000000000047947 */ /* 0x000fea0003800000 */
.L_x_13:
[----:B------:R-:W2:Y:S02]  /*0f90*/  LDC R8, c[0x0][0x580] ;  /* 0x00016000ff087b82 */ /* 0x000ea40000000800 */
.L_x_12:
[----:B------:R-:W-:Y:S02]  /*0fa0*/  ULDC.64 UR4, c[0x0][0x5a0] ;  /* 0x0001680000047ab9 */ /* 0x000fe40000000a00 */
[----:B------:R-:W-:-:S04]  /*0fb0*/  ISETP.NE.U32.AND P1, PT, RZ, UR4, PT ;  /* 0x00000004ff007c0c */ /* 0x000fc8000bf25070 */
[----:B------:R-:W-:-:S13]  /*0fc0*/  ISETP.NE.AND.EX P1, PT, RZ, UR5, PT, P1 ;  /* 0x00000005ff007c0c */ /* 0x000fda000bf25310 */
[----:B------:R-:W-:Y:S05]  /*0fd0*/  @!P1 BRA `(.L_x_14) ;  /* 0x00000000001c9947 */ /* 0x000fea0003800000 */
[----:B------:R-:W3:Y:S02]  /*0fe0*/  LDC.64 R12, c[0x0][0x5a0] ;  /* 0x00016800ff0c7b82 */ /* 0x000ee40000000a00 */
[----:B---3--:R-:W3:Y:S02]  /*0ff0*/  LDG.E.64 R12, desc[UR16][R12.64] ;  /* 0x000000100c0c7981 */ /* 0x008ee4000c1e1b00 */
[----:B---3--:R-:W-:-:S04]  /*1000*/  ISETP.NE.U32.AND P1, PT, R12, RZ, PT ;  /* 0x000000ff0c00720c */ /* 0x008fc80003f25070 */
[----:B------:R-:W-:-:S13]  /*1010*/  ISETP.NE.AND.EX P1, PT, R13, RZ, PT, P1 ;  /* 0x000000ff0d00720c */ /* 0x000fda0003f25310 */
[----:B------:R-:W-:Y:S05]  /*1020*/  @!P1 BRA `(.L_x_14) ;  /* 0x0000000000089947 */ /* 0x000fea0003800000 */
[----:B01----:R0:W5:Y:S01]  /*1030*/  LD.E R9, desc[UR16][R12.64] ;  /* 0x000000100c097980 */ /* 0x003162000c101900 */
[----:B------:R-:W-:Y:S05]  /*1040*/  BRA `(.L_x_15) ;  /* 0x0000000000207947 */ /* 0x000fea0003800000 */
.L_x_14:
[----:B------:R-:W-:Y:S02]  /*1050*/  ULDC.64 UR4, c[0x0][0x590] ;  /* 0x0001640000047ab9 */ /* 0x000fe40000000a00 */
[----:B------:R-:W-:-:S04]  /*1060*/  ISETP.NE.U32.AND P1, PT, RZ, UR4, PT ;  /* 0x00000004ff007c0c */ /* 0x000fc8000bf25070 */
[----:B------:R-:W-:-:S13]  /*1070*/  ISETP.NE.AND.EX P1, PT, RZ, UR5, PT, P1 ;  /* 0x00000005ff007c0c */ /* 0x000fda000bf25310 */
[----:B------:R-:W-:Y:S05]  /*1080*/  @!P1 BRA `(.L_x_16) ;  /* 0x00000000000c9947 */ /* 0x000fea0003800000 */
[----:B------:R-:W0:Y:S02]  /*1090*/  LDC.64 R12, c[0x0][0x590] ;  /* 0x00016400ff0c7b82 */ /* 0x000e240000000a00 */
[----:B01----:R1:W5:Y:S01]  /*10a0*/  LDG.E R9, desc[UR16][R12.64] ;  /* 0x000000100c097981 */ /* 0x003362000c1e1900 */
[----:B------:R-:W-:Y:S05]  /*10b0*/  BRA `(.L_x_15) ;  /* 0x0000000000047947 */ /* 0x000fea0003800000 */
.L_x_16:
[----:B01----:R-:W3:Y:S02]  /*10c0*/  LDC R9, c[0x0][0x584] ;  /* 0x00016100ff097b82 */ /* 0x003ee40000000800 */
.L_x_15:
[----:B------:R-:W-:-:S13]  /*10d0*/  LOP3.LUT P1, RZ, R14, 0xff, RZ, 0xc0, !PT ;  /* 0x000000ff0eff7812 */ /* 0x000fda000782c0ff */
[----:B------:R-:W-:Y:S05]  /*10e0*/  @!P1 EXIT ;  /* 0x000000000000994d */ /* 0x000fea0003800000 */
[----:B------:R-:W-:Y:S01]  /*10f0*/  ULDC UR4, c[0x0][0x28c] ;  /* 0x0000a30000047ab9 */ /* 0x000fe20000000800 */
[----:B------:R-:W-:Y:S01]  /*1100*/  LOP3.LUT R146, R4, 0x1, RZ, 0xfc, !PT ;  /* 0x0000000104927812 */ /* 0x000fe200078efcff */
[----:B------:R-:W-:-:S04]  /*1110*/  UIADD3 UR4, UR4, 0x1f, URZ ;  /* 0x0000001f04047890 */ /* 0x000fc8000fffe03f */
[----:B------:R-:W-:-:S04]  /*1120*/  USHF.R.S32.HI UR5, URZ, 0x1f, UR4 ;  /* 0x0000001f3f057899 */ /* 0x000fc80008011404 */
[----:B------:R-:W-:-:S03]  /*1130*/  ULEA.HI UR5, UR5, UR4, URZ, 0x5 ;  /* 0x0000000405057291 */ /* 0x000fc6000f8f283f */
[----:B------:R-:W-:Y:S01]  /*1140*/  UMOV UR4, URZ ;  /* 0x0000003f00047c82 */ /* 0x000fe20008000000 */
[----:B------:R-:W-:-:S03]  /*1150*/  USHF.R.S32.HI UR9, URZ, 0x5, UR5 ;  /* 0x000000053f097899 */ /* 0x000fc60008011405 */
[----:B------:R-:W-:-:S09]  /*1160*/  UMOV UR5, URZ ;  /* 0x0000003f00057c82 */ /* 0x000fd20008000000 */
.L_x_171:
[----:B------:R-:W-:Y:S01]  /*1170*/  LOP3.LUT R11, R0, 0x80, RZ, 0xc0, !PT ;  /* 0x00000080000b7812 */ /* 0x000fe200078ec0ff */
[----:B------:R-:W4:Y:S01]  /*1180*/  S2UR UR13, SR_CgaCtaId ;  /* 0x00000000000d79c3 */ /* 0x000f220000008800 */
[----:B------:R-:W-:Y:S01]  /*1190*/  UMOV UR12, 0x400 ;  /* 0x00000400000c7882 */ /* 0x000fe20000000000 */
[----:B------:R-:W-:Y:S01]  /*11a0*/  UMOV UR6, URZ ;  /* 0x0000003f00067c82 */ /* 0x000fe20008000000 */
[----:B------:R-:W-:Y:S01]  /*11b0*/  SHF.R.U32.HI R11, RZ, 0x7, R11 ;  /* 0x00000007ff0b7819 */ /* 0x000fe2000001160b */
[----:B------:R-:W-:Y:S01]  /*11c0*/  UMOV UR7, URZ ;  /* 0x0000003f00077c82 */ /* 0x000fe20008000000 */
[----:B------:R-:W-:Y:S01]  /*11d0*/  UMOV UR18, UR5 ;  /* 0x0000000500127c82 */ /* 0x000fe20008000000 */
[----:B------:R-:W-:Y:S02]  /*11e0*/  CS2R R20, SRZ ;  /* 0x0000000000147805 */ /* 0x000fe4000001ff00 */
[----:B------:R-:W-:Y:S01]  /*11f0*/  CS2R R18, SRZ ;  /* 0x0000000000127805 */ /* 0x000fe2000001ff00 */
[----:B01---5:R-:W0:Y:S01]  /*1200*/  LDC R12, c[0x0][0x28c] ;  /* 0x0000a300ff0c7b82 */ /* 0x023e220000000800 */
[----:B------:R-:W1:Y:S01]  /*1210*/  SHFL.IDX PT, R11, R11, RZ, 0x1f ;  /* 0x00001fff0b0b7589 */ /* 0x000e6200000e0000 */
[----:B------:R-:W-:-:S02]  /*1220*/  CS2R R22, SRZ ;  /* 0x0000000000167805 */ /* 0x000fc4000001ff00 */
[----:B------:R-:W-:Y:S02]  /*1230*/  CS2R R88, SRZ ;  /* 0x0000000000587805 */ /* 0x000fe4000001ff00 */
[----:B------:R-:W-:Y:S02]  /*1240*/  CS2R R90, SRZ ;  /* 0x00000000005a7805 */ /* 0x000fe4000001ff00 */
[----:B------:R-:W-:Y:S02]  /*1250*/  CS2R R92, SRZ ;  /* 0x00000000005c7805 */ /* 0x000fe4000001ff00 */
[----:B------:R-:W-:Y:S02]  /*1260*/  CS2R R94, SRZ ;  /* 0x00000000005e7805 */ /* 0x000fe4000001ff00 */
[----:B------:R-:W-:Y:S02]  /*1270*/  CS2R R96, SRZ ;  /* 0x0000000000607805 */ /* 0x000fe4000001ff00 */
        /* <DEDUP_REMOVED lines=16> */
[----:B0-----:R-:W-:Y:S02]  /*1380*/  ISETP.GE.AND P1, PT, R12, 0x1, PT ;  /* 0x000000010c00780c */ /* 0x001fe40003f26270 */
[----:B------:R-:W-:Y:S02]  /*1390*/  CS2R R130, SRZ ;  /* 0x0000000000827805 */ /* 0x000fe4000001ff00 */
[----:B-1----:R-:W-:-:S02]  /*13a0*/  R2UR UR8, R11 ;  /* 0x000000000b0872ca */ /* 0x002fc400000e0000 */
[----:B------:R-:W-:Y:S02]  /*13b0*/  CS2R R132, SRZ ;  /* 0x0000000000847805 */ /* 0x000fe4000001ff00 */
[----:B------:R-:W-:Y:S02]  /*13c0*/  CS2R R134, SRZ ;  /* 0x0000000000867805 */ /* 0x000fe4000001ff00 */
[----:B------:R-:W-:Y:S02]  /*13d0*/  CS2R R136, SRZ ;  /* 0x0000000000887805 */ /* 0x000fe4000001ff00 */
[----:B------:R-:W-:Y:S02]  /*13e0*/  CS2R R138, SRZ ;  /* 0x00000000008a7805 */ /* 0x000fe4000001ff00 */
[----:B------:R-:W-:Y:S02]  /*13f0*/  CS2R R140, SRZ ;  /* 0x00000000008c7805 */ /* 0x000fe4000001ff00 */
[----:B------:R-:W-:-:S02]  /*1400*/  CS2R R142, SRZ ;  /* 0x00000000008e7805 */ /* 0x000fc4000001ff00 */
[----:B------:R-:W-:Y:S01]  /*1410*/  CS2R R144, SRZ ;  /* 0x0000000000907805 */ /* 0x000fe2000001ff00 */
[----:B------:R-:W-:Y:S01]  /*1420*/  IMAD.U32 R15, RZ, RZ, UR4 ;  /* 0x00000004ff0f7e24 */ /* 0x000fe2000f8e00ff */
[----:B------:R-:W-:Y:S02]  /*1430*/  CS2R R56, SRZ ;  /* 0x0000000000387805 */ /* 0x000fe4000001ff00 */
[----:B------:R-:W-:Y:S02]  /*1440*/  CS2R R58, SRZ ;  /* 0x00000000003a7805 */ /* 0x000fe4000001ff00 */
[----:B------:R-:W-:Y:S02]  /*1450*/  CS2R R60, SRZ ;  /* 0x00000000003c7805 */ /* 0x000fe4000001ff00 */
[----:B------:R-:W-:Y:S01]  /*1460*/  CS2R R62, SRZ ;  /* 0x00000000003e7805 */ /* 0x000fe2000001ff00 */
[----:B------:R-:W-:Y:S01]  /*1470*/  ULEA.HI UR10, UR8, UR8, URZ, 0x1 ;  /* 0x00000008080a7291 */ /* 0x000fe2000f8f083f */
[----:B------:R-:W-:-:S02]  /*1480*/  CS2R R64, SRZ ;  /* 0x0000000000407805 */ /* 0x000fc4000001ff00 */
[----:B------:R-:W-:Y:S02]  /*1490*/  CS2R R66, SRZ ;  /* 0x0000000000427805 */ /* 0x000fe4000001ff00 */
[----:B------:R-:W-:Y:S01]  /*14a0*/  CS2R R68, SRZ ;  /* 0x0000000000447805 */ /* 0x000fe2000001ff00 */
[----:B------:R-:W-:Y:S01]  /*14b0*/  ULOP3.LUT UR11, UR10, 0x1ffffe, URZ, 0xc0, !UPT ;  /* 0x001ffffe0a0b7892 */ /* 0x000fe2000f8ec03f */
[----:B------:R-:W-:Y:S01]  /*14c0*/  CS2R R70, SRZ ;  /* 0x0000000000467805 */ /* 0x000fe2000001ff00 */
[----:B----4-:R-:W-:Y:S01]  /*14d0*/  ULEA UR10, UR13, UR12, 0x18 ;  /* 0x0000000c0d0a7291 */ /* 0x010fe2000f8ec03f */
[----:B------:R-:W-:Y:S01]  /*14e0*/  CS2R R72, SRZ ;  /* 0x0000000000487805 */ /* 0x000fe2000001ff00 */
[----:B------:R-:W-:Y:S01]  /*14f0*/  UIADD3 UR11, UR8, -UR11, URZ ;  /* 0x8000000b080b7290 */ /* 0x000fe2000fffe03f */
[----:B------:R-:W-:Y:S02]  /*1500*/  CS2R R74, SRZ ;  /* 0x00000000004a7805 */ /* 0x000fe4000001ff00 */
[----:B------:R-:W-:Y:S01]  /*1510*/  CS2R R76, SRZ ;  /* 0x00000000004c7805 */ /* 0x000fe2000001ff00 */
[----:B------:R-:W-:Y:S01]  /*1520*/  UMOV UR8, URZ ;  /* 0x0000003f00087c82 */ /* 0x000fe20008000000 */
[----:B------:R-:W-:Y:S01]  /*1530*/  ULEA UR11, UR11, UR10, 0xb ;  /* 0x0000000a0b0b7291 */ /* 0x000fe2000f8e583f */
[----:B------:R-:W-:-:S02]  /*1540*/  CS2R R78, SRZ ;  /* 0x00000000004e7805 */ /* 0x000fc4000001ff00 */
[----:B------:R-:W-:Y:S02]  /*1550*/  CS2R R80, SRZ ;  /* 0x0000000000507805 */ /* 0x000fe4000001ff00 */
[----:B------:R-:W-:Y:S01]  /*1560*/  CS2R R82, SRZ ;  /* 0x0000000000527805 */ /* 0x000fe2000001ff00 */
[----:B------:R-:W-:Y:S01]  /*1570*/  UIADD3 UR11, UR11, 0x100, URZ ;  /* 0x000001000b0b7890 */ /* 0x000fe2000fffe03f */
[----:B------:R-:W-:Y:S02]  /*1580*/  CS2R R84, SRZ ;  /* 0x0000000000547805 */ /* 0x000fe4000001ff00 */
[----:B------:R-:W-:Y:S02]  /*1590*/  CS2R R86, SRZ ;  /* 0x0000000000567805 */ /* 0x000fe4000001ff00 */
[----:B------:R-:W-:Y:S01]  /*15a0*/  CS2R R24, SRZ ;  /* 0x0000000000187805 */ /* 0x000fe2000001ff00 */
[----:B------:R-:W-:Y:S01]  /*15b0*/  USHF.R.U32.HI UR11, URZ, 0x4, UR11 ;  /* 0x000000043f0b7899 */ /* 0x000fe2000801160b */
[----:B------:R-:W-:-:S02]  /*15c0*/  CS2R R26, SRZ ;  /* 0x00000000001a7805 */ /* 0x000fc4000001ff00 */
[----:B------:R-:W-:Y:S02]  /*15d0*/  CS2R R28, SRZ ;  /* 0x00000000001c7805 */ /* 0x000fe4000001ff00 */
[----:B------:R-:W-:Y:S01]  /*15e0*/  CS2R R30, SRZ ;  /* 0x00000000001e7805 */ /* 0x000fe2000001ff00 */
[----:B------:R-:W-:Y:S01]  /*15f0*/  ULOP3.LUT UR11, UR11, 0x3fff, URZ, 0xc0, !UPT ;  /* 0x00003fff0b0b7892 */ /* 0x000fe2000f8ec03f */
        /* <DEDUP_REMOVED lines=11> */
[----:B------:R-:W-:Y:S01]  /*16b0*/  CS2R R54, SRZ ;  /* 0x0000000000367805 */ /* 0x000fe2000001ff00 */
[----:B--2---:R-:W-:Y:S06]  /*16c0*/  @!P1 BRA `(.L_x_17) ;  /* 0x00000008002c9947 */ /* 0x004fec0003800000 */
[----:B------:R-:W-:-:S13]  /*16d0*/  ISETP.NE.AND P2, PT, R146, 0x3, PT ;  /* 0x000000039200780c */ /* 0x000fda0003f45270 */
[----:B------:R-:W-:Y:S05]  /*16e0*/  @!P2 BRA `(.L_x_18) ;  /* 0x000000000004a947 */ /* 0x000fea0003800000 */
[----:B------:R-:W-:Y:S01]  /*16f0*/  BPT.TRAP 0x1 ;  /* 0x000000040000795c */ /* 0x000fe20000300000 */
.L_x_18:
[----:B------:R-:W-:Y:S01]  /*1700*/  ULEA UR7, UR5, UR10, 0x3 ;  /* 0x0000000a05077291 */ /* 0x000fe2000f8e183f */
[----:B------:R-:W-:-:S05]  /*1710*/  IMAD.U32 R11, RZ, RZ, UR4 ;  /* 0x00000004ff0b7e24 */ /* 0x000fca000f8e00ff */
[----:B------:R-:W-:-:S04]  /*1720*/  SHF.L.U32 R11, R11, 0x1f, RZ ;  /* 0x0000001f0b0b7819 */ /* 0x000fc800000006ff */
[----:B------:R0:W1:Y:S01]  /*1730*/  SYNCS.PHASECHK.TRANS64.TRYWAIT P1, [UR7], R11 ;  /* 0x0000000bff0075a7 */ /* 0x0000620008020147 */
[----:B------:R-:W-:Y:S05]  /*1740*/  @!P2 BRA `(.L_x_19) ;  /* 0x000000000004a947 */ /* 0x000fea0003800000 */
[----:B------:R-:W-:Y:S01]  /*1750*/  BPT.TRAP 0x1 ;  /* 0x000000040000795c */ /* 0x000fe20000300000 */
.L_x_19:
[----:B------:R-:W-:Y:S01]  /*1760*/  UMOV UR6, 0x1 ;  /* 0x0000000100067882 */ /* 0x000fe20000000000 */
[----:B------:R-:W-:Y:S01]  /*1770*/  IMAD.MOV.U32 R20, RZ, RZ, RZ ;  /* 0x000000ffff147224 */ /* 0x000fe200078e00ff */
[----:B-1----:R-:W-:Y:S06]  /*1780*/  @P1 BRA `(.L_x_20) ;  /* 0x0000000000081947 */ /* 0x002fec0003800000 */
[----:B------:R-:W1:Y:S02]  /*1790*/  SYNCS.PHASECHK.TRANS64.TRYWAIT P1, [UR7], R11 ;  /* 0x0000000bff0075a7 */ /* 0x000e640008020147 */
[----:B-1----:R-:W-:Y:S05]  /*17a0*/  @!P1 BRA `(.L_x_21) ;  /* 0x0000007c005c9947 */ /* 0x002fea0003800000 */
.L_x_20:
[----:B------:R-:W-:Y:S01]  /*17b0*/  UIADD3 UR7, UR10, 0xa100, URZ ;  /* 0x0000a1000a077890 */ /* 0x000fe2000fffe03f */
[----:B------:R-:W-:Y:S01]  /*17c0*/  WARPGROUP.ARRIVE ;  /* 0x00000000000079c5 */ /* 0x000fe20000000000 */
[----:B------:R-:W-:Y:S01]  /*17d0*/  ULOP3.LUT UR12, UR11, 0x10000, URZ, 0xfc, !UPT ;  /* 0x000100000b0c7892 */ /* 0x000fe2000f8efc3f */
[----:B------:R-:W-:Y:S01]  /*17e0*/  IMAD.MOV.U32 R21, RZ, RZ, RZ ;  /* 0x000000ffff157224 */ /* 0x000fe200078e00ff */
[----:B------:R-:W-:Y:S01]  /*17f0*/  USHF.R.U32.HI UR7, URZ, 0x4, UR7 ;  /* 0x000000043f077899 */ /* 0x000fe20008011607 */
[----:B------:R-:W-:Y:S01]  /*1800*/  CS2R R18, SRZ ;  /* 0x0000000000127805 */ /* 0x000fe2000001ff00 */
[----:B------:R-:W-:Y:S01]  /*1810*/  ULEA UR12, UR5, UR12, 0x9 ;  /* 0x0000000c050c7291 */ /* 0x000fe2000f8e483f */
[----:B------:R-:W-:Y:S01]  /*1820*/  CS2R R22, SRZ ;  /* 0x0000000000167805 */ /* 0x000fe2000001ff00 */
[----:B------:R-:W-:Y:S01]  /*1830*/  ULOP3.LUT UR7, UR7, 0x3fff, URZ, 0xc0, !UPT ;  /* 0x00003fff07077892 */ /* 0x000fe2000f8ec03f */
[----:B------:R-:W-:Y:S01]  /*1840*/  CS2R R88, SRZ ;  /* 0x0000000000587805 */ /* 0x000fe2000001ff00 */
[----:B------:R-:W-:Y:S01]  /*1850*/  UMOV UR13, 0xc0000010 ;  /* 0xc0000010000d7882 */ /* 0x000fe20000000000 */
[----:B------:R-:W-:Y:S01]  /*1860*/  UMOV UR15, 0xc0000010 ;  /* 0xc0000010000f7882 */ /* 0x000fe20000000000 */
[----:B------:R-:W-:Y:S01]  /*1870*/  ULOP3.LUT UR7, UR7, 0x10000, URZ, 0xfc, !UPT ;  /* 0x0001000007077892 */ /* 0x000fe2000f8efc3f */
[----:B------:R-:W-:-:S02]  /*1880*/  CS2R R90, SRZ ;  /* 0x00000000005a7805 */ /* 0x000fc4000001ff00 */
[----:B------:R-:W-:Y:S02]  /*1890*/  CS2R R92, SRZ ;  /* 0x00000000005c7805 */ /* 0x000fe4000001ff00 */
[----:B------:R-:W-:Y:S01]  /*18a0*/  CS2R R94, SRZ ;  /* 0x00000000005e7805 */ /* 0x000fe2000001ff00 */
[----:B------:R-:W-:Y:S01]  /*18b0*/  ULEA UR14, UR5, UR7, 0x7 ;  /* 0x00000007050e7291 */ /* 0x000fe2000f8e383f */
[----:B------:R-:W-:Y:S01]  /*18c0*/  CS2R R96, SRZ ;  /* 0x0000000000607805 */ /* 0x000fe2000001ff00 */
[----:B------:R-:W-:Y:S01]  /*18d0*/  UIADD3 UR7, UR12, 0x100, URZ ;  /* 0x000001000c077890 */ /* 0x000fe2000fffe03f */
[----:B------:R-:W-:Y:S02]  /*18e0*/  CS2R R98, SRZ ;  /* 0x0000000000627805 */ /* 0x000fe4000001ff00 */
[----:B------:R-:W-:Y:S02]  /*18f0*/  CS2R R100, SRZ ;  /* 0x0000000000647805 */ /* 0x000fe4000001ff00 */
[----:B------:R-:W-:-:S02]  /*1900*/  CS2R R102, SRZ ;  /* 0x0000000000667805 */ /* 0x000fc4000001ff00 */
[----:B------:R-:W-:Y:S02]  /*1910*/  CS2R R104, SRZ ;  /* 0x0000000000687805 */ /* 0x000fe4000001ff00 */
[----:B------:R-:W-:Y:S02]  /*1920*/  CS2R R106, SRZ ;  /* 0x00000000006a7805 */ /* 0x000fe4000001ff00 */
[----:B------:R-:W-:Y:S01]  /*1930*/  CS2R R108, SRZ ;  /* 0x00000000006c7805 */ /* 0x000fe2000001ff00 */
[----:B------:R-:W-:Y:S01]  /*1940*/  QGMMA.64x64x32.F32.E5M2.E5M2 R56, gdesc[UR12], RZ, !UPT ;  /* 0x00e000000c3879f3 */ /* 0x000fe2000c7038ff */
[----:B------:R-:W-:Y:S01]  /*1950*/  UMOV UR12, UR7 ;  /* 0x00000007000c7c82 */ /* 0x000fe20008000000 */
[----:B------:R-:W-:Y:S01]  /*1960*/  ULDC UR7, c[0x0][0x50c] ;  /* 0x0001430000077ab9 */ /* 0x000fe20000000800 */
[----:B------:R-:W-:Y:S01]  /*1970*/  UMOV UR13, 0xc0000010 ;  /* 0xc0000010000d7882 */ /* 0x000fe20000000000 */
[----:B------:R-:W-:Y:S01]  /*1980*/  UISETP.NE.AND UP0, UPT, UR7, 0x1, UPT ;  /* 0x000000010700788c */ /* 0x000fe2000bf05270 */
[----:B------:R-:W-:Y:S01]  /*1990*/  QGMMA.64x64x32.F32.E5M2.E5M2 R24, gdesc[UR12], RZ, !UPT, gsb0 ;  /* 0x00e000000c1879f3 */ /* 0x000fe2000c0038ff */
[----:B------:R-:W-:-:S02]  /*19a0*/  CS2R R110, SRZ ;  /* 0x00000000006e7805 */ /* 0x000fc4000001ff00 */
[----:B------:R-:W-:Y:S01]  /*19b0*/  CS2R R112, SRZ ;  /* 0x0000000000707805 */ /* 0x000fe2000001ff00 */
[----:B------:R-:W-:Y:S01]  /*19c0*/  USEL UR7, URZ, 0x1, UP0 ;  /* 0x000000013f077887 */ /* 0x000fe20008000000 */
[----:B------:R-:W-:Y:S02]  /*19d0*/  CS2R R114, SRZ ;  /* 0x0000000000727805 */ /* 0x000fe4000001ff00 */
[----:B------:R-:W-:Y:S02]  /*19e0*/  CS2R R116, SRZ ;  /* 0x0000000000747805 */ /* 0x000fe4000001ff00 */
[----:B------:R-:W-:Y:S02]  /*19f0*/  CS2R R118, SRZ ;  /* 0x0000000000767805 */ /* 0x000fe4000001ff00 */
[----:B------:R-:W-:Y:S02]  /*1a00*/  CS2R R120, SRZ ;  /* 0x0000000000787805 */ /* 0x000fe4000001ff00 */
[----:B------:R-:W-:-:S02]  /*1a10*/  CS2R R122, SRZ ;  /* 0x00000000007a7805 */ /* 0x000fc4000001ff00 */
[----:B------:R-:W-:Y:S02]  /*1a20*/  ISETP.NE.AND P1, PT, RZ, UR7, PT ;  /* 0x00000007ff007c0c */ /* 0x000fe4000bf25270 */
        /* <DEDUP_REMOVED lines=10> */
[----:B------:R-:W-:Y:S01]  /*1ad0*/  CS2R R144, SRZ ;  /* 0x0000000000907805 */ /* 0x000fe2000001ff00 */
[----:B------:R-:W-:Y:S06]  /*1ae0*/  @!P1 BRA `(.L_x_22) ;  /* 0x0000000400089947 */ /* 0x000fec0003800000 */
[----:B------:R-:W-:Y:S02]  /*1af0*/  WARPGROUP.DEPBAR.LE gsb0, 0x0 ;  /* 0x00008000000079c5 */ /* 0x000fe40000010000 */
[----:B------:R-:W-:-:S01]  /*1b00*/  FADD R145, RZ, R56 ;  /* 0x00000038ff917221 */ /* 0x000fc20000000000 */
[----:B------:R-:W-:Y:S01]  /*1b10*/  FADD R144, RZ, R57 ;  /* 0x00000039ff907221 */ /* 0x000fe20000000000 */
        /* <DEDUP_REMOVED lines=62> */
[----:B------:R-:W-:-:S06]  /*1f00*/  UMOV UR6, URZ ;  /* 0x0000003f00067c82 */ /* 0x000fcc0008000000 */
.L_x_22:
[----:B------:R-:W-:-:S04]  /*1f10*/  UIADD3 UR18, UR5, 0x1, URZ ;  /* 0x0000000105127890 */ /* 0x000fc8000fffe03f */
[----:B------:R-:W-:-:S04]  /*1f20*/  UISETP.NE.AND UP0, UPT, UR18, 0x5, UPT ;  /* 0x000000051200788c */ /* 0x000fc8000bf05270 */
[----:B------:R-:W-:Y:S02]  /*1f30*/  USEL UR8, URZ, 0x1, UP0 ;  /* 0x000000013f087887 */ /* 0x000fe40008000000 */
[----:B------:R-:W-:Y:S02]  /*1f40*/  USEL UR18, UR18, URZ, UP0 ;  /* 0x0000003f12127287 */ /* 0x000fe40008000000 */
[----:B------:R-:W-:-:S06]  /*1f50*/  ULOP3.LUT UR8, UR4, UR8, URZ, 0x3c, !UPT ;  /* 0x0000000804087292 */ /* 0x000fcc000f8e3c3f */
[----:B------:R-:W-:Y:S01]  /*1f60*/  IMAD.U32 R15, RZ, RZ, UR8 ;  /* 0x00000008ff0f7e24 */ /* 0x000fe2000f8e00ff */
[----:B------:R-:W-:-:S06]  /*1f70*/  UMOV UR8, 0x1 ;  /* 0x0000000100087882 */ /* 0x000fcc0000000000 */
.L_x_17:
[----:B------:R-:W-:-:S04]  /*1f80*/  UISETP.LT.AND UP0, UPT, UR9, 0x1, UPT ;  /* 0x000000010900788c */ /* 0x000fc8000bf01270 */
[----:B------:R-:W-:-:S04]  /*1f90*/  USEL UR12, UR9, 0x1, UP0 ;  /* 0x00000001090c7887 */ /* 0x000fc80008000000 */
[----:B------:R-:W-:-:S04]  /*1fa0*/  UIADD3 UR12, UR9, -UR12, URZ ;  /* 0x8000000c090c7290 */ /* 0x000fc8000fffe03f */
[----:B------:R-:W-:-:S06]  /*1fb0*/  UISETP.GE.AND UP0, UPT, UR12, 0x1, UPT ;  /* 0x000000010c00788c */ /* 0x000fcc000bf06270 */
[----:B------:R-:W-:-:S13]  /*1fc0*/  PLOP3.LUT P1, PT, PT, PT, UP0, 0x80, 0x0 ;  /* 0x000000000000781c */ /* 0x000fda0003f2f008 */
[----:B------:R-:W-:Y:S05]  /*1fd0*/  @!P1 BRA `(.L_x_23) ;  /* 0x0000000800009947 */ /* 0x000fea0003800000 */
[----:B01----:R-:W-:Y:S01]  /*1fe0*/  IMAD.U32 R11, RZ, RZ, UR12 ;  /* 0x0000000cff0b7e24 */ /* 0x003fe2000f8e00ff */
[----:B------:R-:W-:Y:S01]  /*1ff0*/  ULDC UR19, c[0x0][0x50c] ;  /* 0x0001430000137ab9 */ /* 0x000fe20000000800 */
[----:B------:R-:W-:-:S07]  /*2000*/  IMAD.U32 R12, RZ, RZ, UR5 ;  /* 0x00000005ff0c7e24 */ /* 0x000fce000f8e00ff */
.L_x_31:
[----:B------:R-:W-:-:S13]  /*2010*/  ISETP.NE.AND P2, PT, R146, 0x3, PT ;  /* 0x000000039200780c */ /* 0x000fda0003f45270 */
[----:B0-----:R-:W-:Y:S05]  /*2020*/  @!P2 BRA `(.L_x_24) ;  /* 0x000000000004a947 */ /* 0x001fea0003800000 */
[----:B------:R-:W-:Y:S01]  /*2030*/  BPT.TRAP 0x1 ;  /* 0x000000040000795c */ /* 0x000fe20000300000 */
.L_x_24:
[----:B------:R-:W0:Y:S01]  /*2040*/  S2UR UR12, SR_CgaCtaId ;  /* 0x00000000000c79c3 */ /* 0x000e220000008800 */
[----:B------:R-:W-:Y:S01]  /*2050*/  UMOV UR10, 0x400 ;  /* 0x00000400000a7882 */ /* 0x000fe20000000000 */
[----:B------:R-:W-:Y:S01]  /*2060*/  SHF.L.U32 R13, R15, 0x1f, RZ ;  /* 0x0000001f0f0d7819 */ /* 0x000fe200000006ff */
[----:B0-----:R-:W-:-:S04]  /*2070*/  ULEA UR10, UR12, UR10, 0x18 ;  /* 0x0000000a0c0a7291 */ /* 0x001fc8000f8ec03f */
[----:B------:R-:W-:-:S09]  /*2080*/  ULEA UR12, UR18, UR10, 0x3 ;  /* 0x0000000a120c7291 */ /* 0x000fd2000f8e183f */
[----:B------:R0:W1:Y:S01]  /*2090*/  SYNCS.PHASECHK.TRANS64.TRYWAIT P1, [UR12], R13 ;  /* 0x0000000dff0075a7 */ /* 0x000062000802014c */
[----:B------:R-:W-:Y:S05]  /*20a0*/  @!P2 BRA `(.L_x_25) ;  /* 0x000000000004a947 */ /* 0x000fea0003800000 */
[----:B------:R-:W-:Y:S01]  /*20b0*/  BPT.TRAP 0x1 ;  /* 0x000000040000795c */ /* 0x000fe20000300000 */
.L_x_25:
[----:B-1----:R-:W-:Y:S05]  /*20c0*/  @P1 BRA `(.L_x_26) ;  /* 0x0000000000081947 */ /* 0x002fea0003800000 */
[----:B------:R-:W1:Y:S02]  /*20d0*/  SYNCS.PHASECHK.TRANS64.TRYWAIT P1, [UR12], R13 ;  /* 0x0000000dff0075a7 */ /* 0x000e64000802014c */
[----:B-1----:R-:W-:Y:S05]  /*20e0*/  @!P1 BRA `(.L_x_27) ;  /* 0x0000007400249947 */ /* 0x002fea0003800000 */
.L_x_26:
[----:B------:R-:W-:Y:S01]  /*20f0*/  UIADD3 UR12, UR10, 0xa100, URZ ;  /* 0x0000a1000a0c7890 */ /* 0x000fe2000fffe03f */
[----:B------:R-:W-:Y:S01]  /*2100*/  WARPGROUP.ARRIVE ;  /* 0x00000000000079c5 */ /* 0x000fe20000000000 */
[----:B------:R-:W-:Y:S02]  /*2110*/  UISETP.NE.AND UP0, UPT, UR7, URZ, UPT ;  /* 0x0000003f0700728c */ /* 0x000fe4000bf05270 */
[----:B------:R-:W-:Y:S02]  /*2120*/  USHF.R.U32.HI UR12, URZ, 0x4, UR12 ;  /* 0x000000043f0c7899 */ /* 0x000fe4000801160c */
[----:B------:R-:W-:Y:S02]  /*2130*/  USEL UR8, UR8, URZ, !UP0 ;  /* 0x0000003f08087287 */ /* 0x000fe4000c000000 */
[----:B------:R-:W-:Y:S02]  /*2140*/  ULOP3.LUT UR7, UR12, 0x3fff, URZ, 0xc0, !UPT ;  /* 0x00003fff0c077892 */ /* 0x000fe4000f8ec03f */
[----:B------:R-:W-:-:S02]  /*2150*/  ULOP3.LUT UR12, UR11, 0x10000, URZ, 0xfc, !UPT ;  /* 0x000100000b0c7892 */ /* 0x000fc4000f8efc3f */
[----:B------:R-:W-:Y:S02]  /*2160*/  ULOP3.LUT UR7, UR7, 0x10000, URZ, 0xfc, !UPT ;  /* 0x0001000007077892 */ /* 0x000fe4000f8efc3f */
[----:B------:R-:W-:Y:S02]  /*2170*/  UISETP.NE.U32.AND UP0, UPT, UR8, URZ, UPT ;  /* 0x0000003f0800728c */ /* 0x000fe4000bf05070 */
[----:B------:R-:W-:Y:S02]  /*2180*/  ULEA UR12, UR18, UR12, 0x9 ;  /* 0x0000000c120c7291 */ /* 0x000fe4000f8e483f */
[----:B------:R-:W-:Y:S02]  /*2190*/  ULEA UR14, UR18, UR7, 0x7 ;  /* 0x00000007120e7291 */ /* 0x000fe4000f8e383f */
[----:B------:R-:W-:Y:S01]  /*21a0*/  UIADD3 UR7, UR12, 0x100, URZ ;  /* 0x000001000c077890 */ /* 0x000fe2000fffe03f */
[----:B------:R-:W-:Y:S01]  /*21b0*/  UMOV UR13, 0xc0000010 ;  /* 0xc0000010000d7882 */ /* 0x000fe20000000000 */
[----:B------:R-:W-:Y:S01]  /*21c0*/  UMOV UR15, 0xc0000010 ;  /* 0xc0000010000f7882 */ /* 0x000fe20000000000 */
[----:B------:R-:W-:-:S04]  /*21d0*/  UIADD3 UR6, UR6, 0x1, URZ ;  /* 0x0000000106067890 */ /* 0x000fc8000fffe03f */
[----:B------:R-:W-:Y:S01]  /*21e0*/  QGMMA.64x64x32.F32.E5M2.E5M2 R56, gdesc[UR12], R56, UP0 ;  /* 0x00e000000c3879f3 */ /* 0x000fe2000bf03838 */
[----:B------:R-:W-:Y:S01]  /*21f0*/  UMOV UR12, UR7 ;  /* 0x00000007000c7c82 */ /* 0x000fe20008000000 */
[----:B------:R-:W-:Y:S02]  /*2200*/  UMOV UR13, 0xc0000010 ;  /* 0xc0000010000d7882 */ /* 0x000fe40000000000 */
[----:B------:R-:W-:Y:S01]  /*2210*/  QGMMA.64x64x32.F32.E5M2.E5M2 R24, gdesc[UR12], R24, UP0, gsb0 ;  /* 0x00e000000c1879f3 */ /* 0x000fe2000b803818 */
[----:B------:R-:W-:-:S04]  /*2220*/  UISETP.NE.AND UP0, UPT, UR6, UR19, UPT ;  /* 0x000000130600728c */ /* 0x000fc8000bf05270 */
[----:B------:R-:W-:-:S06]  /*2230*/  USEL UR7, URZ, 0x1, UP0 ;  /* 0x000000013f077887 */ /* 0x000fcc0008000000 */
[----:B------:R-:W-:Y:S01]  /*2240*/  ISETP.NE.AND P1, PT, RZ, UR7, PT ;  /* 0x00000007ff007c0c */ /* 0x000fe2000bf25270 */
[----:B------:R-:W-:-:S12]  /*2250*/  WARPGROUP.DEPBAR.LE gsb0, 0x1 ;  /* 0x00008000000079c5 */ /* 0x000fd80000010100 */
[----:B------:R-:W-:Y:S05]  /*2260*/  @!P1 BRA `(.L_x_28) ;  /* 0x0000000400089947 */ /* 0x000fea0003800000 */
[----:B------:R-:W-:Y:S02]  /*2270*/  WARPGROUP.DEPBAR.LE gsb0, 0x0 ;  /* 0x00008000000079c5 */ /* 0x000fe40000010000 */
[----:B------:R-:W-:-:S01]  /*2280*/  FADD R145, R56, R145 ;  /* 0x0000009138917221 */ /* 0x000fc20000000000 */
[----:B------:R-:W-:Y:S01]  /*2290*/  FADD R144, R57, R144 ;  /* 0x0000009039907221 */ /* 0x000fe20000000000 */
        /* <DEDUP_REMOVED lines=62> */
[----:B------:R-:W-:-:S06]  /*2680*/  UMOV UR6, URZ ;  /* 0x0000003f00067c82 */ /* 0x000fcc0008000000 */
.L_x_28:
[----:B------:R-:W-:Y:S05]  /*2690*/  @!P2 BRA `(.L_x_29) ;  /* 0x000000000004a947 */ /* 0x000fea0003800000 */
[----:B------:R-:W-:Y:S01]  /*26a0*/  BPT.TRAP 0x1 ;  /* 0x000000040000795c */ /* 0x000fe20000300000 */
.L_x_29:
[----:B01----:R-:W-:Y:S02]  /*26b0*/  @P0 LEA R13, R12, UR10, 0x3 ;  /* 0x0000000a0c0d0c11 */ /* 0x003fe4000f8e18ff */
[----:B------:R-:W-:-:S03]  /*26c0*/  ISETP.GT.U32.AND P1, PT, R4, 0x1, PT ;  /* 0x000000010400780c */ /* 0x000fc60003f24070 */
[----:B------:R-:W-:-:S05]  /*26d0*/  @P0 VIADD R14, R13, 0x28 ;  /* 0x000000280d0e0836 */ /* 0x000fca0000000000 */
[----:B------:R-:W-:-:S04]  /*26e0*/  @P0 PRMT R14, R5, 0x654, R14 ;  /* 0x00000654050e0816 */ /* 0x000fc8000000000e */
[----:B------:R0:W-:Y:S01]  /*26f0*/  @P0 SYNCS.ARRIVE.TRANS64.RED.A1T0 RZ, [R14+URZ], RZ ;  /* 0x000000ff0eff09a7 */ /* 0x0001e2000810043f */
[----:B------:R-:W-:Y:S05]  /*2700*/  @P1 BRA `(.L_x_30) ;  /* 0x0000000000041947 */ /* 0x000fea0003800000 */
[----:B------:R-:W-:Y:S01]  /*2710*/  BPT.TRAP 0x1 ;  /* 0x000000040000795c */ /* 0x000fe20000300000 */
.L_x_30:
[----:B------:R-:W-:Y:S01]  /*2720*/  UIADD3 UR18, UR18, 0x1, URZ ;  /* 0x0000000112127890 */ /* 0x000fe2000fffe03f */
[C---:B------:R-:W-:Y:S01]  /*2730*/  ISETP.GT.AND P2, PT, R11.reuse, 0x1, PT ;  /* 0x000000010b00780c */ /* 0x040fe20003f44270 */
[----:B------:R-:W-:Y:S02]  /*2740*/  VIADD R12, R12, 0x1 ;  /* 0x000000010c0c7836 */ /* 0x000fe40000000000 */
[----:B------:R-:W-:Y:S01]  /*2750*/  UISETP.NE.AND UP0, UPT, UR18, 0x5, UPT ;  /* 0x000000051200788c */ /* 0x000fe2000bf05270 */
[----:B------:R-:W-:Y:S02]  /*2760*/  VIADD R11, R11, 0xffffffff ;  /* 0xffffffff0b0b7836 */ /* 0x000fe40000000000 */
[C---:B------:R-:W-:Y:S01]  /*2770*/  ISETP.NE.AND P1, PT, R12.reuse, 0x5, PT ;  /* 0x000000050c00780c */ /* 0x040fe20003f25270 */
[----:B------:R-:W-:Y:S02]  /*2780*/  USEL UR8, URZ, 0x1, UP0 ;  /* 0x000000013f087887 */ /* 0x000fe40008000000 */
[----:B------:R-:W-:Y:S01]  /*2790*/  USEL UR18, UR18, URZ, UP0 ;  /* 0x0000003f12127287 */ /* 0x000fe20008000000 */
[----:B------:R-:W-:-:S03]  /*27a0*/  SEL R12, R12, RZ, P1 ;  /* 0x000000ff0c0c7207 */ /* 0x000fc60000800000 */
[----:B------:R-:W-:Y:S01]  /*27b0*/  LOP3.LUT R15, R15, UR8, RZ, 0x3c, !PT ;  /* 0x000000080f0f7c12 */ /* 0x000fe2000f8e3cff */
[----:B------:R-:W-:Y:S01]  /*27c0*/  UMOV UR8, 0x1 ;  /* 0x0000000100087882 */ /* 0x000fe20000000000 */
[----:B------:R-:W-:Y:S06]  /*27d0*/  @P2 BRA `(.L_x_31) ;  /* 0xfffffff8000c2947 */ /* 0x000fec000383ffff */
.L_x_23:
[----:B------:R-:W-:Y:S01]  /*27e0*/  UISETP.NE.AND UP0, UPT, UR6, URZ, UPT ;  /* 0x0000003f0600728c */ /* 0x000fe2000bf05270 */
[----:B01----:R-:W0:Y:S03]  /*27f0*/  LDC R11, c[0x0][0x28c] ;  /* 0x0000a300ff0b7b82 */ /* 0x003e260000000800 */
[----:B------:R-:W-:-:S06]  /*2800*/  USEL UR6, URZ, 0x1, !UP0 ;  /* 0x000000013f067887 */ /* 0x000fcc000c000000 */
[----:B------:R-:W-:Y:S02]  /*2810*/  ISETP.NE.AND P1, PT, RZ, UR6, PT ;  /* 0x00000006ff007c0c */ /* 0x000fe4000bf25270 */
[----:B0-----:R-:W-:-:S11]  /*2820*/  ISETP.GE.AND P2, PT, R11, 0x1, PT ;  /* 0x000000010b00780c */ /* 0x001fd60003f46270 */
[----:B------:R-:W-:Y:S05]  /*2830*/  @!P1 BRA `(.L_x_32) ;  /* 0x0000000400049947 */ /* 0x000fea0003800000 */
[----:B------:R-:W-:Y:S02]  /*2840*/  WARPGROUP.DEPBAR.LE gsb0, 0x0 ;  /* 0x00008000000079c5 */ /* 0x000fe40000010000 */
[----:B------:R-:W-:Y:S01]  /*2850*/  FADD R145, R56, R145 ;  /* 0x0000009138917221 */ /* 0x000fe20000000000 */
        /* <DEDUP_REMOVED lines=62> */
[----:B------:R-:W-:-:S07]  /*2c40*/  FADD R20, R20, R55 ;  /* 0x0000003714147221 */ /* 0x000fce0000000000 */
.L_x_32:
[----:B------:R-:W-:Y:S02]  /*2c50*/  WARPGROUP.DEPBAR.LE gsb0, 0x0 ;  /* 0x00008000000079c5 */ /* 0x000fe40000010000 */
[----:B------:R-:W-:Y:S05]  /*2c60*/  @!P2 BRA `(.L_x_33) ;  /* 0x000000000050a947 */ /* 0x000fea0003800000 */
[----:B------:R-:W-:-:S13]  /*2c70*/  ISETP.NE.AND P1, PT, R146, 0x3, PT ;  /* 0x000000039200780c */ /* 0x000fda0003f25270 */
[----:B------:R-:W-:Y:S05]  /*2c80*/  @!P1 BRA `(.L_x_34) ;  /* 0x0000000000049947 */ /* 0x000fea0003800000 */
[----:B------:R-:W-:Y:S01]  /*2c90*/  BPT.TRAP 0x1 ;  /* 0x000000040000795c */ /* 0x000fe20000300000 */
.L_x_34:
[----:B------:R-:W-:Y:S01]  /*2ca0*/  BSSY B0, `(.L_x_35) ;  /* 0x000000e000007945 */ /* 0x000fe20003800000 */
[----:B------:R-:W-:-:S03]  /*2cb0*/  ISETP.GT.U32.AND P1, PT, R4, 0x1, PT ;  /* 0x000000010400780c */ /* 0x000fc60003f24070 */
[----:B------:R-:W-:Y:S10]  /*2cc0*/  @!P0 BRA `(.L_x_36) ;  /* 0x00000000002c8947 */ /* 0x000ff40003800000 */
[----:B------:R-:W-:-:S04]  /*2cd0*/  UISETP.LT.AND UP0, UPT, UR9, 0x1, UPT ;  /* 0x000000010900788c */ /* 0x000fc8000bf01270 */
[----:B------:R-:W-:-:S04]  /*2ce0*/  USEL UR8, UR9, 0x1, UP0 ;  /* 0x0000000109087887 */ /* 0x000fc80008000000 */
[----:B------:R-:W-:-:S04]  /*2cf0*/  UIADD3 UR8, UR5, UR9, -UR8 ;  /* 0x0000000905087290 */ /* 0x000fc8000fffe808 */
[----:B------:R-:W-:-:S04]  /*2d00*/  UIMAD.WIDE.U32 UR6, UR8, -0x33333333, URZ ;  /* 0xcccccccd080678a5 */ /* 0x000fc8000f8e003f */
[----:B------:R-:W-:-:S04]  /*2d10*/  USHF.R.U32.HI UR6, URZ, 0x2, UR7 ;  /* 0x000000023f067899 */ /* 0x000fc80008011607 */
[----:B------:R-:W-:-:S04]  /*2d20*/  UIMAD UR8, UR6, -0x5, UR8 ;  /* 0xfffffffb060878a4 */ /* 0x000fc8000f8e0208 */
[----:B------:R-:W-:-:S04]  /*2d30*/  ULEA UR8, UR8, UR10, 0x3 ;  /* 0x0000000a08087291 */ /* 0x000fc8000f8e183f */
[----:B------:R-:W-:-:S06]  /*2d40*/  UIADD3 UR8, UR8, 0x28, URZ ;  /* 0x0000002808087890 */ /* 0x000fcc000fffe03f */
[----:B------:R-:W-:-:S05]  /*2d50*/  IMAD.U32 R12, RZ, RZ, UR8 ;  /* 0x00000008ff0c7e24 */ /* 0x000fca000f8e00ff */
[----:B------:R-:W-:-:S04]  /*2d60*/  PRMT R11, R5, 0x654, R12 ;  /* 0x00000654050b7816 */ /* 0x000fc8000000000c */
[----:B------:R0:W-:Y:S03]  /*2d70*/  SYNCS.ARRIVE.TRANS64.RED.A1T0 RZ, [R11+URZ], RZ ;  /* 0x000000ff0bff79a7 */ /* 0x0001e6000810043f */
.L_x_36:
[----:B------:R-:W-:Y:S05]  /*2d80*/  BSYNC B0 ;  /* 0x0000000000007941 */ /* 0x000fea0003800000 */
.L_x_35:
[----:B------:R-:W-:Y:S05]  /*2d90*/  @P1 BRA `(.L_x_33) ;  /* 0x0000000000041947 */ /* 0x000fea0003800000 */
[----:B------:R-:W-:Y:S01]  /*2da0*/  BPT.TRAP 0x1 ;  /* 0x000000040000795c */ /* 0x000fe20000300000 */
.L_x_33:
[----:B------:R-:W1:Y:S01]  /*2db0*/  LDC R15, c[0x0][0x288] ;  /* 0x0000a200ff0f7b82 */ /* 0x000e620000000800 */
[--C-:B0-----:R-:W-:Y:S01]  /*2dc0*/  SHF.R.U32.HI R11, RZ, 0x2, R0.reuse ;  /* 0x00000002ff0b7819 */ /* 0x101fe20000011600 */
[----:B------:R-:W-:Y:S01]  /*2dd0*/  IMAD.SHL.U32 R31, R10, 0x40, RZ ;  /* 0x000000400a1f7824 */ /* 0x000fe200078e00ff */
[----:B------:R-:W-:Y:S01]  /*2de0*/  SHF.R.U32.HI R14, RZ, 0x7, R0 ;  /* 0x00000007ff0e7819 */ /* 0x000fe20000011600 */
[----:B------:R-:W-:Y:S01]  /*2df0*/  UIADD3 UR5, UR9, UR5, URZ ;  /* 0x0000000509057290 */ /* 0x000fe2000fffe03f */
[----:B------:R-:W-:Y:S01]  /*2e00*/  LOP3.LUT R12, R11, 0x7, RZ, 0xc0, !PT ;  /* 0x000000070b0c7812 */ /* 0x000fe200078ec0ff */
[----:B------:R-:W-:Y:S01]  /*2e10*/  IMAD.SHL.U32 R26, R0, 0x2, RZ ;  /* 0x00000002001a7824 */ /* 0x000fe200078e00ff */
[----:B------:R-:W-:Y:S01]  /*2e20*/  LOP3.LUT R11, R14, 0x1, RZ, 0xc0, !PT ;  /* 0x000000010e0b7812 */ /* 0x000fe200078ec0ff */
[----:B------:R-:W-:Y:S01]  /*2e30*/  UISETP.GT.U32.AND UP0, UPT, UR5, 0x4, UPT ;  /* 0x000000040500788c */ /* 0x000fe2000bf04070 */
[C---:B------:R-:W-:Y:S01]  /*2e40*/  LOP3.LUT R14, R0.reuse, 0x3, RZ, 0xc0, !PT ;  /* 0x00000003000e7812 */ /* 0x040fe200078ec0ff */
[----:B------:R-:W-:Y:S01]  /*2e50*/  ULDC UR12, c[0x0][0x284] ;  /* 0x0000a100000c7ab9 */ /* 0x000fe20000000800 */
[----:B------:R-:W-:Y:S01]  /*2e60*/  LOP3.LUT R13, R0, 0x60, RZ, 0xc0, !PT ;  /* 0x00000060000d7812 */ /* 0x000fe200078ec0ff */
[----:B------:R-:W-:Y:S01]  /*2e70*/  UISETP.LT.U32.AND UP0, UPT, UR9, 0x5, UP0 ;  /* 0x000000050900788c */ /* 0x000fe20008701070 */
[----:B------:R-:W-:Y:S01]  /*2e80*/  SHF.R.S32.HI R34, RZ, 0x1f, R6 ;  /* 0x0000001fff227819 */ /* 0x000fe20000011406 */
[----:B------:R-:W-:Y:S01]  /*2e90*/  UISETP.GE.U32.AND UP1, UPT, UR9, 0x5, UPT ;  /* 0x000000050900788c */ /* 0x000fe2000bf26070 */
[----:B------:R-:W-:Y:S01]  /*2ea0*/  SHF.R.U32.HI R13, RZ, 0x1, R13 ;  /* 0x00000001ff0d7819 */ /* 0x000fe2000001160d */
[----:B------:R-:W-:Y:S01]  /*2eb0*/  ULDC.64 UR10, c[0x0][0x5d0] ;  /* 0x00017400000a7ab9 */ /* 0x000fe20000000a00 */
[----:B------:R-:W-:Y:S01]  /*2ec0*/  LOP3.LUT R26, R31, 0x6, R26, 0xf8, !PT ;  /* 0x000000061f1a7812 */ /* 0x000fe200078ef81a */
[----:B------:R-:W-:Y:S01]  /*2ed0*/  UIMAD.WIDE.U32 UR6, UR5, -0x33333333, URZ ;  /* 0xcccccccd050678a5 */ /* 0x000fe2000f8e003f */
[----:B------:R-:W-:Y:S01]  /*2ee0*/  IADD3 R16, RZ, -R13, -R12 ;  /* 0x8000000dff107210 */ /* 0x000fe20007ffe80c */
[----:B------:R-:W-:Y:S01]  /*2ef0*/  USEL UR8, URZ, 0x1, !UP0 ;  /* 0x000000013f087887 */ /* 0x000fe2000c000000 */
[----:B------:R-:W-:Y:S01]  /*2f00*/  IMAD.SHL.U32 R33, R11, 0x40, RZ ;  /* 0x000000400b217824 */ /* 0x000fe200078e00ff */
[----:B------:R-:W-:Y:S01]  /*2f10*/  SHF.R.S32.HI R27, RZ, 0x1f, R26 ;  /* 0x0000001fff1b7819 */ /* 0x000fe2000001141a */
[----:B------:R-:W-:Y:S01]  /*2f20*/  USHF.R.U32.HI UR6, URZ, 0x2, UR7 ;  /* 0x000000023f067899 */ /* 0x000fe20008011607 */
[----:B-1----:R-:W-:Y:S01]  /*2f30*/  IMAD R14, R14, -0x2, R15 ;  /* 0xfffffffe0e0e7824 */ /* 0x002fe200078e020f */
[----:B------:R-:W-:Y:S01]  /*2f40*/  ISETP.GE.AND P1, PT, R31, R15, PT ;  /* 0x0000000f1f00720c */ /* 0x000fe20003f26270 */
[----:B------:R-:W-:Y:S01]  /*2f50*/  IMAD.SHL.U32 R15, R7, 0x100, RZ ;  /* 0x00000100070f7824 */ /* 0x000fe200078e00ff */
[----:B------:R-:W-:Y:S01]  /*2f60*/  ULOP3.LUT UR4, UR4, UR8, URZ, 0x3c, !UPT ;  /* 0x0000000804047292 */ /* 0x000fe2000f8e3c3f */
[----:B------:R-:W-:Y:S01]  /*2f70*/  IMAD R16, R11, -0x40, R16 ;  /* 0xffffffc00b107824 */ /* 0x000fe200078e0210 */
[----:B------:R-:W-:Y:S01]  /*2f80*/  LOP3.LUT R33, R33, 0x40, R12, 0xe2, !PT ;  /* 0x0000004021217812 */ /* 0x000fe200078ee20c */
[----:B------:R-:W-:Y:S01]  /*2f90*/  IMAD R11, R34, UR10, RZ ;  /* 0x0000000a220b7c24 */ /* 0x000fe2000f8e02ff */
[----:B------:R-:W-:Y:S01]  /*2fa0*/  ISETP.GE.OR P1, PT, R15, UR12, P1 ;  /* 0x0000000c0f007c0c */ /* 0x000fe20008f26670 */
[----:B------:R-:W-:Y:S01]  /*2fb0*/  IMAD.WIDE R24, R7, 0x100, RZ ;  /* 0x0000010007187825 */ /* 0x000fe200078e02ff */
[----:B------:R-:W-:Y:S01]  /*2fc0*/  UIMAD UR5, UR6, -0x5, UR5 ;  /* 0xfffffffb060578a4 */ /* 0x000fe2000f8e0205 */
[----:B------:R-:W-:Y:S01]  /*2fd0*/  IADD3 R32, -R15, UR12, R16 ;  /* 0x0000000c0f207c10 */ /* 0x000fe2000fffe110 */
[----:B------:R-:W-:Y:S01]  /*2fe0*/  @UP1 ULOP3.LUT UR4, UR4, 0x1, UR6, 0x78, !UPT ;  /* 0x0000000104041892 */ /* 0x000fe2000f8e7806 */
[----:B------:R-:W-:Y:S01]  /*2ff0*/  IMAD R7, R6, UR11, R11 ;  /* 0x0000000b06077c24 */ /* 0x000fe2000f8e020b */
[----:B------:R-:W-:Y:S01]  /*3000*/  LOP3.LUT R33, R24, R33, R13, 0xfe, !PT ;  /* 0x0000002118217212 */ /* 0x000fe200078efe0d */
[----:B------:R-:W-:-:S04]  /*3010*/  IMAD.WIDE.U32 R10, R6, UR10, R26 ;  /* 0x0000000a060a7c25 */ /* 0x000fc8000f8e001a */
[----:B------:R-:W-:Y:S02]  /*3020*/  IMAD.IADD R11, R11, 0x1, R7 ;  /* 0x000000010b0b7824 */ /* 0x000fe400078e0207 */
[----:B------:R-:W-:Y:S02]  /*3030*/  IMAD.IADD R31, R14, 0x1, -R31 ;  /* 0x000000010e1f7824 */ /* 0x000fe400078e0a1f */
[----:B------:R-:W-:Y:S01]  /*3040*/  IMAD.MOV.U32 R30, RZ, RZ, -0x1 ;  /* 0xffffffffff1e7424 */ /* 0x000fe200078e00ff */
[----:B------:R-:W-:Y:S06]  /*3050*/  @P1 BRA `(.L_x_37) ;  /* 0x0000004800081947 */ /* 0x000fec0003800000 */
[----:B------:R-:W0:Y:S01]  /*3060*/  LDC.64 R28, c[0x0][0x5c8] ;  /* 0x00017200ff1c7b82 */ /* 0x000e220000000a00 */
[----:B------:R-:W-:Y:S01]  /*3070*/  ULDC.64 UR6, c[0x0][0x5c0] ;  /* 0x0001700000067ab9 */ /* 0x000fe20000000a00 */
[----:B------:R-:W-:Y:S01]  /*3080*/  BSSY B0, `(.L_x_37) ;  /* 0x000047f000007945 */ /* 0x000fe20003800000 */
[-C--:B0-----:R-:W-:Y:S02]  /*3090*/  IMAD R12, R25, R28.reuse, RZ ;  /* 0x0000001c190c7224 */ /* 0x081fe400078e02ff */
[----:B------:R-:W-:-:S04]  /*30a0*/  IMAD.WIDE.U32 R10, R33, R28, R10 ;  /* 0x0000001c210a7225 */ /* 0x000fc800078e000a */
[----:B------:R-:W-:Y:S01]  /*30b0*/  IMAD R13, R33, R29, R12 ;  /* 0x0000001d210d7224 */ /* 0x000fe200078e020c */
[C---:B------:R-:W-:Y:S01]  /*30c0*/  LEA R14, P2, R28.reuse, R10, 0x3 ;  /* 0x0000000a1c0e7211 */ /* 0x040fe200078418ff */
[----:B------:R-:W-:Y:S01]  /*30d0*/  IMAD.SHL.U32 R7, R28, 0x80, RZ ;  /* 0x000000801c077824 */ /* 0x000fe200078e00ff */
[----:B------:R-:W-:Y:S01]  /*30e0*/  IADD3 R16, P1, R10, UR6, RZ ;  /* 0x000000060a107c10 */ /* 0x000fe2000ff3e0ff */
[----:B------:R-:W-:Y:S01]  /*30f0*/  IMAD.IADD R36, R11, 0x1, R13 ;  /* 0x000000010b247824 */ /* 0x000fe200078e020d */
[----:B------:R-:W-:Y:S02]  /*3100*/  SHF.L.U64.HI R11, R28, 0x7, R29 ;  /* 0x000000071c0b7819 */ /* 0x000fe4000001021d */
[----:B------:R-:W-:Y:S02]  /*3110*/  IADD3 R12, P5, P6, R10, UR6, R7 ;  /* 0x000000060a0c7c10 */ /* 0x000fe4000febe007 */
[----:B------:R-:W-:Y:S02]  /*3120*/  LEA.HI.X R28, R28, R36, R29, 0x3, P2 ;  /* 0x000000241c1c7211 */ /* 0x000fe400010f1c1d */
[----:B------:R-:W-:-:S02]  /*3130*/  IADD3.X R13, R36, UR7, R11, P5, P6 ;  /* 0x00000007240d7c10 */ /* 0x000fc4000afec40b */
[----:B---3-5:R-:W-:Y:S02]  /*3140*/  FSETP.NEU.AND P5, PT, R9, RZ, PT ;  /* 0x000000ff0900720b */ /* 0x028fe40003fad000 */
[----:B------:R-:W-:Y:S02]  /*3150*/  IADD3.X R17, R36, UR7, RZ, P1, !PT ;  /* 0x0000000724117c10 */ /* 0x000fe40008ffe4ff */
[C---:B------:R-:W-:Y:S02]  /*3160*/  IADD3 R10, P1, P2, R14.reuse, UR6, R7 ;  /* 0x000000060e0a7c10 */ /* 0x040fe4000fa3e007 */
[----:B------:R-:W-:Y:S02]  /*3170*/  IADD3 R14, P3, R14, UR6, RZ ;  /* 0x000000060e0e7c10 */ /* 0x000fe4000ff7e0ff */
[C---:B------:R-:W-:Y:S02]  /*3180*/  IADD3.X R11, R28.reuse, UR7, R11, P1, P2 ;  /* 0x000000071c0b7c10 */ /* 0x040fe40008fe440b */
[----:B------:R-:W-:-:S03]  /*3190*/  IADD3.X R15, R28, UR7, RZ, P3, !PT ;  /* 0x000000071c0f7c10 */ /* 0x000fc60009ffe4ff */
[----:B------:R-:W-:Y:S06]  /*31a0*/  @!P5 BRA `(.L_x_38) ;  /* 0x0000003400a0d947 */ /* 0x000fec0003800000 */
[----:B------:R-:W-:Y:S01]  /*31b0*/  ULDC.64 UR6, c[0x0][0x5b8] ;  /* 0x00016e0000067ab9 */ /* 0x000fe20000000a00 */
[----:B------:R-:W-:Y:S01]  /*31c0*/  ISETP.GE.AND P1, PT, R32, 0x1, PT ;  /* 0x000000012000780c */ /* 0x000fe20003f26270 */
[----:B------:R-:W-:Y:S01]  /*31d0*/  IMAD R7, R34, UR6, RZ ;  /* 0x0000000622077c24 */ /* 0x000fe2000f8e02ff */
[----:B------:R-:W-:Y:S01]  /*31e0*/  ULDC.64 UR10, c[0x0][0x5a8] ;  /* 0x00016a00000a7ab9 */ /* 0x000fe20000000a00 */
[C---:B------:R-:W-:Y:S01]  /*31f0*/  IMAD.WIDE.U32 R26, R6.reuse, UR6, R26 ;  /* 0x00000006061a7c25 */ /* 0x040fe2000f8e001a */
[----:B------:R-:W-:Y:S01]  /*3200*/  ISETP.LT.OR P5, PT, R31, 0x1, !P1 ;  /* 0x000000011f00780c */ /* 0x000fe20004fa1670 */
[----:B------:R-:W-:Y:S02]  /*3210*/  BSSY B1, `(.L_x_39) ;  /* 0x000000d000017945 */ /* 0x000fe40003800000 */
[----:B------:R-:W-:Y:S01]  /*3220*/  IMAD R7, R6, UR7, R7 ;  /* 0x0000000706077c24 */ /* 0x000fe2000f8e0207 */
[----:B------:R-:W-:Y:S01]  /*3230*/  ULDC.64 UR6, c[0x0][0x5b0] ;  /* 0x00016c0000067ab9 */ /* 0x000fe20000000a00 */
[----:B------:R-:W-:-:S02]  /*3240*/  IMAD.MOV.U32 R6, RZ, RZ, R26 ;  /* 0x000000ffff067224 */ /* 0x000fc400078e001a */
[----:B------:R-:W-:Y:S02]  /*3250*/  IMAD.IADD R7, R27, 0x1, R7 ;  /* 0x000000011b077824 */ /* 0x000fe400078e0207 */
[----:B------:R-:W-:Y:S02]  /*3260*/  IMAD R28, R25, UR6, RZ ;  /* 0x00000006191c7c24 */ /* 0x000fe4000f8e02ff */
[----:B------:R-:W-:-:S04]  /*3270*/  IMAD.WIDE.U32 R26, R33, UR6, R6 ;  /* 0x00000006211a7c25 */ /* 0x000fc8000f8e0006 */
[--C-:B------:R-:W-:Y:S01]  /*3280*/  IMAD R29, R33, UR7, R28.reuse ;  /* 0x00000007211d7c24 */ /* 0x100fe2000f8e021c */
[----:B------:R-:W-:Y:S02]  /*3290*/  IADD3 R26, P2, R26, UR10, RZ ;  /* 0x0000000a1a1a7c10 */ /* 0x000fe4000ff5e0ff */
[----:B------:R-:W-:Y:S02]  /*32a0*/  PRMT R28, RZ, 0x7610, R28 ;  /* 0x00007610ff1c7816 */ /* 0x000fe4000000001c */
[----:B------:R-:W-:Y:S01]  /*32b0*/  IADD3.X R27, R27, UR11, R29, P2, !PT ;  /* 0x0000000b1b1b7c10 */ /* 0x000fe200097fe41d */
[----:B------:R-:W-:Y:S08]  /*32c0*/  @P5 BRA `(.L_x_40) ;  /* 0x0000000000045947 */ /* 0x000ff00003800000 */
[----:B------:R0:W5:Y:S02]  /*32d0*/  LDG.E.U8 R28, desc[UR16][R26.64] ;  /* 0x000000101a1c7981 */ /* 0x000164000c1e1100 */
.L_x_40:
[----:B------:R-:W-:Y:S05]  /*32e0*/  BSYNC B1 ;  /* 0x0000000000017941 */ /* 0x000fea0003800000 */
.L_x_39:
[----:B-----5:R-:W-:Y:S01]  /*32f0*/  LOP3.LUT R28, R28, 0xff, RZ, 0xc0, !PT ;  /* 0x000000ff1c1c7812 */ /* 0x020fe200078ec0ff */
[----:B------:R-:W-:Y:S01]  /*3300*/  BSSY B1, `(.L_x_41) ;  /* 0x000000b000017945 */ /* 0x000fe20003800000 */
[----:B------:R-:W-:Y:S02]  /*3310*/  ISETP.LT.OR P3, PT, R31, 0x2, !P1 ;  /* 0x000000021f00780c */ /* 0x000fe40004f61670 */
[----:B------:R-:W-:-:S05]  /*3320*/  F2FP.F16.E5M2.UNPACK_B R28, R28 ;  /* 0x0000001cff1c723e */ /* 0x000fca00020004ff */
[----:B------:R-:W-:-:S05]  /*3330*/  HADD2.F32 R28, -RZ, R28.H0_H0 ;  /* 0x2000001cff1c7230 */ /* 0x000fca0000004100 */
[----:B------:R-:W-:-:S04]  /*3340*/  FMUL R28, R28, R9 ;  /* 0x000000091c1c7220 */ /* 0x000fc80000400000 */
[----:B--2---:R-:W-:-:S05]  /*3350*/  FFMA R28, R145, R8, R28 ;  /* 0x00000008911c7223 */ /* 0x004fca000000001c */
[----:B------:R-:W-:Y:S02]  /*3360*/  F2FP.SATFINITE.E5M2.F32.PACK_AB_MERGE_C R29, RZ, R28, RZ ;  /* 0x0000001cff1d723e */ /* 0x000fe400048060ff */
[----:B------:R-:W-:-:S03]  /*3370*/  PRMT R28, RZ, 0x7610, R28 ;  /* 0x00007610ff1c7816 */ /* 0x000fc6000000001c */
[----:B------:R1:W-:Y:S01]  /*3380*/  @!P5 STG.E.U8 desc[UR16][R16.64], R29 ;  /* 0x0000001d1000d986 */ /* 0x0003e2000c101110 */
[----:B------:R-:W-:Y:S05]  /*3390*/  @P3 BRA `(.L_x_42) ;  /* 0x0000000000043947 */ /* 0x000fea0003800000 */
[----:B------:R2:W5:Y:S02]  /*33a0*/  LDG.E.U8 R28, desc[UR16][R26.64+0x1] ;  /* 0x000001101a1c7981 */ /* 0x000564000c1e1100 */
.L_x_42:
[----:B------:R-:W-:Y:S05]  /*33b0*/  BSYNC B1 ;  /* 0x0000000000017941 */ /* 0x000fea0003800000 */
.L_x_41:
[----:B-----5:R-:W-:Y:S01]  /*33c0*/  LOP3.LUT R28, R28, 0xff, RZ, 0xc0, !PT ;  /* 0x000000ff1c1c7812 */ /* 0x020fe200078ec0ff */
[----:B------:R-:W-:Y:S01]  /*33d0*/  BSSY B1, `(.L_x_43) ;  /* 0x0000013000017945 */ /* 0x000fe20003800000 */
[----:B------:R-:W-:Y:S02]  /*33e0*/  IADD3 R37, P2, R33, 0x8, RZ ;  /* 0x0000000821257810 */ /* 0x000fe40007f5e0ff */
[----:B------:R-:W-:-:S03]  /*33f0*/  F2FP.F16.E5M2.UNPACK_B R28, R28 ;  /* 0x0000001cff1c723e */ /* 0x000fc600020004ff */
[----:B-1----:R-:W-:Y:S01]  /*3400*/  IMAD.X R29, RZ, RZ, R25, P2 ;  /* 0x000000ffff1d7224 */ /* 0x002fe200010e0619 */
[----:B------:R-:W-:Y:S01]  /*3410*/  ISETP.GE.AND P2, PT, R32, 0x9, PT ;  /* 0x000000092000780c */ /* 0x000fe20003f46270 */
[----:B------:R-:W-:Y:S02]  /*3420*/  HADD2.F32 R28, -RZ, R28.H0_H0 ;  /* 0x2000001cff1c7230 */ /* 0x000fe40000004100 */
[----:B------:R-:W-:Y:S01]  /*3430*/  IMAD R34, R29, UR6, RZ ;  /* 0x000000061d227c24 */ /* 0x000fe2000f8e02ff */
[----:B------:R-:W-:Y:S02]  /*3440*/  ISETP.LT.OR P5, PT, R31, 0x1, !P2 ;  /* 0x000000011f00780c */ /* 0x000fe400057a1670 */
[----:B------:R-:W-:Y:S01]  /*3450*/  FMUL R35, R28, R9 ;  /* 0x000000091c237220 */ /* 0x000fe20000400000 */
[----:B------:R-:W-:-:S04]  /*3460*/  IMAD.WIDE.U32 R28, R37, UR6, R6 ;  /* 0x00000006251c7c25 */ /* 0x000fc8000f8e0006 */
[----:B------:R-:W-:Y:S01]  /*3470*/  FFMA R35, R144, R8, R35 ;  /* 0x0000000890237223 */ /* 0x000fe20000000023 */
[--C-:B------:R-:W-:Y:S01]  /*3480*/  IMAD R37, R37, UR7, R34.reuse ;  /* 0x0000000725257c24 */ /* 0x100fe2000f8e0222 */
[----:B------:R-:W-:Y:S02]  /*3490*/  IADD3 R28, P6, R28, UR10, RZ ;  /* 0x0000000a1c1c7c10 */ /* 0x000fe4000ffde0ff */
[----:B------:R-:W-:Y:S02]  /*34a0*/  PRMT R34, RZ, 0x7610, R34 ;  /* 0x00007610ff227816 */ /* 0x000fe40000000022 */
[----:B------:R-:W-:Y:S02]  /*34b0*/  F2FP.SATFINITE.E5M2.F32.PACK_AB_MERGE_C R35, RZ, R35, RZ ;  /* 0x00000023ff23723e */ /* 0x000fe400048060ff */
[----:B------:R-:W-:-:S03]  /*34c0*/  IADD3.X R29, R29, UR11, R37, P6, !PT ;  /* 0x0000000b1d1d7c10 */ /* 0x000fc6000b7fe425 */
[----:B------:R1:W-:Y:S01]  /*34d0*/  @!P3 STG.E.U8 desc[UR16][R16.64+0x1], R35 ;  /* 0x000001231000b986 */ /* 0x0003e2000c101110 */
[----:B------:R-:W-:Y:S05]  /*34e0*/  @P5 BRA `(.L_x_44) ;  /* 0x0000000000045947 */ /* 0x000fea0003800000 */
[----:B------:R3:W5:Y:S02]  /*34f0*/  LDG.E.U8 R34, desc[UR16][R28.64] ;  /* 0x000000101c227981 */ /* 0x000764000c1e1100 */
.L_x_44:
[----:B------:R-:W-:Y:S05]  /*3500*/  BSYNC B1 ;  /* 0x0000000000017941 */ /* 0x000fea0003800000 */
.L_x_43:
[----:B-----5:R-:W-:Y:S01]  /*3510*/  LOP3.LUT R34, R34, 0xff, RZ, 0xc0, !PT ;  /* 0x000000ff22227812 */ /* 0x020fe200078ec0ff */
[----:B------:R-:W-:Y:S01]  /*3520*/  BSSY B1, `(.L_x_45) ;  /* 0x000000b000017945 */ /* 0x000fe20003800000 */
[----:B------:R-:W-:Y:S02]  /*3530*/  ISETP.LT.OR P3, PT, R31, 0x2, !P2 ;  /* 0x000000021f00780c */ /* 0x000fe40005761670 */
[----:B------:R-:W-:-:S05]  /*3540*/  F2FP.F16.E5M2.UNPACK_B R34, R34 ;  /* 0x00000022ff22723e */ /* 0x000fca00020004ff */
[----:B------:R-:W-:-:S05]  /*3550*/  HADD2.F32 R34, -RZ, R34.H0_H0 ;  /* 0x20000022ff227230 */ /* 0x000fca0000004100 */
[----:B------:R-:W-:-:S04]  /*3560*/  FMUL R34, R34, R9 ;  /* 0x0000000922227220 */ /* 0x000fc80000400000 */
[----:B------:R-:W-:-:S05]  /*3570*/  FFMA R34, R143, R8, R34 ;  /* 0x000000088f227223 */ /* 0x000fca0000000022 */
[----:B-1----:R-:W-:Y:S02]  /*3580*/  F2FP.SATFINITE.E5M2.F32.PACK_AB_MERGE_C R35, RZ, R34, RZ ;  /* 0x00000022ff23723e */ /* 0x002fe400048060ff */
[----:B------:R-:W-:-:S03]  /*3590*/  PRMT R34, RZ, 0x7610, R34 ;  /* 0x00007610ff227816 */ /* 0x000fc60000000022 */
[----:B------:R1:W-:Y:S01]  /*35a0*/  @!P5 STG.E.U8 desc[UR16][R14.64], R35 ;  /* 0x000000230e00d986 */ /* 0x0003e2000c101110 */
[----:B------:R-:W-:Y:S05]  /*35b0*/  @P3 BRA `(.L_x_46) ;  /* 0x0000000000043947 */ /* 0x000fea0003800000 */
[----:B------:R4:W5:Y:S02]  /*35c0*/  LDG.E.U8 R34, desc[UR16][R28.64+0x1] ;  /* 0x000001101c227981 */ /* 0x000964000c1e1100 */
.L_x_46:
[----:B------:R-:W-:Y:S05]  /*35d0*/  BSYNC B1 ;  /* 0x0000000000017941 */ /* 0x000fea0003800000 */
.L_x_45:
[----:B-----5:R-:W-:Y:S01]  /*35e0*/  LOP3.LUT R34, R34, 0xff, RZ, 0xc0, !PT ;  /* 0x000000ff22227812 */ /* 0x020fe200078ec0ff */
[----:B------:R-:W-:Y:S01]  /*35f0*/  BSSY B1, `(.L_x_47) ;  /* 0x000000b000017945 */ /* 0x000fe20003800000 */
[----:B------:R-:W-:Y:S02]  /*3600*/  ISETP.LT.OR P5, PT, R31, 0x9, !P1 ;  /* 0x000000091f00780c */ /* 0x000fe40004fa1670 */
[----:B------:R-:W-:-:S05]  /*3610*/  F2FP.F16.E5M2.UNPACK_B R34, R34 ;  /* 0x00000022ff22723e */ /* 0x000fca00020004ff */
[----:B------:R-:W-:-:S05]  /*3620*/  HADD2.F32 R34, -RZ, R34.H0_H0 ;  /* 0x20000022ff227230 */ /* 0x000fca0000004100 */
[----:B-1----:R-:W-:Y:S01]  /*3630*/  FMUL R35, R34, R9 ;  /* 0x0000000922237220 */ /* 0x002fe20000400000 */
[----:B------:R-:W-:-:S03]  /*3640*/  PRMT R34, RZ, 0x7610, R34 ;  /* 0x00007610ff227816 */ /* 0x000fc60000000022 */
[----:B------:R-:W-:-:S05]  /*3650*/  FFMA R35, R142, R8, R35 ;  /* 0x000000088e237223 */ /* 0x000fca0000000023 */
[----:B------:R-:W-:-:S05]  /*3660*/  F2FP.SATFINITE.E5M2.F32.PACK_AB_MERGE_C R35, RZ, R35, RZ ;  /* 0x00000023ff23723e */ /* 0x000fca00048060ff */
[----:B------:R1:W-:Y:S01]  /*3670*/  @!P3 STG.E.U8 desc[UR16][R14.64+0x1], R35 ;  /* 0x000001230e00b986 */ /* 0x0003e2000c101110 */
[----:B------:R-:W-:Y:S05]  /*3680*/  @P5 BRA `(.L_x_48) ;  /* 0x0000000000045947 */ /* 0x000fea0003800000 */
[----:B------:R0:W5:Y:S02]  /*3690*/  LDG.E.U8 R34, desc[UR16][R26.64+0x8] ;  /* 0x000008101a227981 */ /* 0x000164000c1e1100 */
.L_x_48:
[----:B------:R-:W-:Y:S05]  /*36a0*/  BSYNC B1 ;  /* 0x0000000000017941 */ /* 0x000fea0003800000 */
.L_x_47:
        /* <DEDUP_REMOVED lines=12> */
.L_x_50:
[----:B------:R-:W-:Y:S05]  /*3770*/  BSYNC B1 ;  /* 0x0000000000017941 */ /* 0x000fea0003800000 */
.L_x_49:
        /* <DEDUP_REMOVED lines=12> */
.L_x_52:
[----:B------:R-:W-:Y:S05]  /*3840*/  BSYNC B1 ;  /* 0x0000000000017941 */ /* 0x000fea0003800000 */
.L_x_51:
        /* <DEDUP_REMOVED lines=12> */
.L_x_54:
[----:B------:R-:W-:Y:S05]  /*3910*/  BSYNC B1 ;  /* 0x0000000000017941 */ /* 0x000fea0003800000 */
.L_x_53:
        /* <DEDUP_REMOVED lines=12> */
.L_x_56:
[----:B------:R-:W-:Y:S05]  /*39e0*/  BSYNC B1 ;  /* 0x0000000000017941 */ /* 0x000fea0003800000 */
.L_x_55:
        /* <DEDUP_REMOVED lines=12> */
.L_x_58:
[----:B------:R-:W-:Y:S05]  /*3ab0*/  BSYNC B1 ;  /* 0x0000000000017941 */ /* 0x000fea0003800000 */
.L_x_57:
        /* <DEDUP_REMOVED lines=12> */
.L_x_60:
[----:B------:R-:W-:Y:S05]  /*3b80*/  BSYNC B1 ;  /* 0x0000000000017941 */ /* 0x000fea0003800000 */
.L_x_59:
        /* <DEDUP_REMOVED lines=12> */
.L_x_62:
[----:B------:R-:W-:Y:S05]  /*3c50*/  BSYNC B1 ;  /* 0x0000000000017941 */ /* 0x000fea0003800000 */
.L_x_61:
        /* <DEDUP_REMOVED lines=12> */
.L_x_64:
[----:B------:R-:W-:Y:S05]  /*3d20*/  BSYNC B1 ;  /* 0x0000000000017941 */ /* 0x000fea0003800000 */
.L_x_63:
        /* <DEDUP_REMOVED lines=12> */
.L_x_66:
[----:B------:R-:W-:Y:S05]  /*3df0*/  BSYNC B1 ;  /* 0x0000000000017941 */ /* 0x000fea0003800000 */
.L_x_65:
        /* <DEDUP_REMOVED lines=12> */
.L_x_68:
[----:B------:R-:W-:Y:S05]  /*3ec0*/  BSYNC B1 ;  /* 0x0000000000017941 */ /* 0x000fea0003800000 */
.L_x_67:
        /* <DEDUP_REMOVED lines=12> */
.L_x_70:
[----:B------:R-:W-:Y:S05]  /*3f90*/  BSYNC B1 ;  /* 0x0000000000017941 */ /* 0x000fea0003800000 */
.L_x_69:
        /* <DEDUP_REMOVED lines=12> */
.L_x_72:
[----:B------:R-:W-:Y:S05]  /*4060*/  BSYNC B1 ;  /* 0x0000000000017941 */ /* 0x000fea0003800000 */
.L_x_71:
        /* <DEDUP_REMOVED lines=12> */
.L_x_74:
[----:B------:R-:W-:Y:S05]  /*4130*/  BSYNC B1 ;  /* 0x0000000000017941 */ /* 0x000fea0003800000 */
.L_x_73:
        /* <DEDUP_REMOVED lines=12> */
.L_x_76:
[----:B------:R-:W-:Y:S05]  /*4200*/  BSYNC B1 ;  /* 0x0000000000017941 */ /* 0x000fea0003800000 */
.L_x_75:
        /* <DEDUP_REMOVED lines=12> */
.L_x_78:
[----:B------:R-:W-:Y:S05]  /*42d0*/  BSYNC B1 ;  /* 0x0000000000017941 */ /* 0x000fea0003800000 */
.L_x_77:
        /* <DEDUP_REMOVED lines=12> */
.L_x_80:
[----:B------:R-:W-:Y:S05]  /*43a0*/  BSYNC B1 ;  /* 0x0000000000017941 */ /* 0x000fea0003800000 */
.L_x_79:
        /* <DEDUP_REMOVED lines=12> */
.L_x_82:
[----:B------:R-:W-:Y:S05]  /*4470*/  BSYNC B1 ;  /* 0x0000000000017941 */ /* 0x000fea0003800000 */
.L_x_81:
        /* <DEDUP_REMOVED lines=12> */
.L_x_84:
[----:B------:R-:W-:Y:S05]  /*4540*/  BSYNC B1 ;  /* 0x0000000000017941 */ /* 0x000fea0003800000 */
.L_x_83:
        /* <DEDUP_REMOVED lines=12> */
.L_x_86:
[----:B------:R-:W-:Y:S05]  /*4610*/  BSYNC B1 ;  /* 0x0000000000017941 */ /* 0x000fea0003800000 */
.L_x_85:
        /* <DEDUP_REMOVED lines=12> */
.L_x_88:
[----:B------:R-:W-:Y:S05]  /*46e0*/  BSYNC B1 ;  /* 0x0000000000017941 */ /* 0x000fea0003800000 */
.L_x_87:
        /* <DEDUP_REMOVED lines=12> */
.L_x_90:
[----:B------:R-:W-:Y:S05]  /*47b0*/  BSYNC B1 ;  /* 0x0000000000017941 */ /* 0x000fea0003800000 */
.L_x_89:
        /* <DEDUP_REMOVED lines=12> */
.L_x_92:
[----:B------:R-:W-:Y:S05]  /*4880*/  BSYNC B1 ;  /* 0x0000000000017941 */ /* 0x000fea0003800000 */
.L_x_91:
        /* <DEDUP_REMOVED lines=12> */
.L_x_94:
[----:B------:R-:W-:Y:S05]  /*4950*/  BSYNC B1 ;  /* 0x0000000000017941 */ /* 0x000fea0003800000 */
.L_x_93:
        /* <DEDUP_REMOVED lines=12> */
.L_x_96:
[----:B------:R-:W-:Y:S05]  /*4a20*/  BSYNC B1 ;  /* 0x0000000000017941 */ /* 0x000fea0003800000 */
.L_x_95:
        /* <DEDUP_REMOVED lines=12> */
.L_x_98:
[----:B------:R-:W-:Y:S05]  /*4af0*/  BSYNC B1 ;  /* 0x0000000000017941 */ /* 0x000fea0003800000 */
.L_x_97:
[----:B-----5:R-:W-:Y:S01]  /*4b00*/  LOP3.LUT R34, R34, 0xff, RZ, 0xc0, !PT ;  /* 0x000000ff22227812 */ /* 0x020fe200078ec0ff */
[----:B------:R-:W-:Y:S01]  /*4b10*/  BSSY B1, `(.L_x_99) ;  /* 0x000000b000017945 */ /* 0x000fe20003800000 */
[----:B------:R-:W-:Y:S02]  /*4b20*/  ISETP.LT.OR P3, PT, R31, 0x39, !P2 ;  /* 0x000000391f00780c */ /* 0x000fe40005761670 */
[----:B------:R-:W-:Y:S02]  /*4b30*/  F2FP.F16.E5M2.UNPACK_B R34, R34 ;  /* 0x00000022ff22723e */ /* 0x000fe400020004ff */
[----:B0-2---:R-:W-:-:S03]  /*4b40*/  PRMT R26, RZ, 0x7610, R26 ;  /* 0x00007610ff1a7816 */ /* 0x005fc6000000001a */
[----:B------:R-:W-:-:S05]  /*4b50*/  HADD2.F32 R34, -RZ, R34.H0_H0 ;  /* 0x20000022ff227230 */ /* 0x000fca0000004100 */
[----:B------:R-:W-:-:S04]  /*4b60*/  FMUL R27, R34, R9 ;  /* 0x00000009221b7220 */ /* 0x000fc80000400000 */
[----:B------:R-:W-:-:S05]  /*4b70*/  FFMA R27, R116, R8, R27 ;  /* 0x00000008741b7223 */ /* 0x000fca000000001b */
[----:B------:R-:W-:-:S05]  /*4b80*/  F2FP.SATFINITE.E5M2.F32.PACK_AB_MERGE_C R27, RZ, R27, RZ ;  /* 0x0000001bff1b723e */ /* 0x000fca00048060ff */
[----:B------:R0:W-:Y:S01]  /*4b90*/  @!P1 STG.E.U8 desc[UR16][R16.64+0x39], R27 ;  /* 0x0000391b10009986 */ /* 0x0001e2000c101110 */
[----:B------:R-:W-:Y:S05]  /*4ba0*/  @P3 BRA `(.L_x_100) ;  /* 0x0000000000043947 */ /* 0x000fea0003800000 */
[----:B------:R2:W5:Y:S02]  /*4bb0*/  LDG.E.U8 R26, desc[UR16][R28.64+0x38] ;  /* 0x000038101c1a7981 */ /* 0x000564000c1e1100 */
.L_x_100:
[----:B------:R-:W-:Y:S05]  /*4bc0*/  BSYNC B1 ;  /* 0x0000000000017941 */ /* 0x000fea0003800000 */
.L_x_99:
[----:B-----5:R-:W-:Y:S01]  /*4bd0*/  LOP3.LUT R26, R26, 0xff, RZ, 0xc0, !PT ;  /* 0x000000ff1a1a7812 */ /* 0x020fe200078ec0ff */
[----:B------:R-:W-:Y:S01]  /*4be0*/  BSSY B1, `(.L_x_101) ;  /* 0x000000b000017945 */ /* 0x000fe20003800000 */
[----:B------:R-:W-:Y:S02]  /*4bf0*/  ISETP.LT.OR P2, PT, R31, 0x3a, !P2 ;  /* 0x0000003a1f00780c */ /* 0x000fe40005741670 */
[----:B------:R-:W-:Y:S02]  /*4c00*/  F2FP.F16.E5M2.UNPACK_B R26, R26 ;  /* 0x0000001aff1a723e */ /* 0x000fe400020004ff */
[----:B01----:R-:W-:-:S03]  /*4c10*/  PRMT R16, RZ, 0x7610, R16 ;  /* 0x00007610ff107816 */ /* 0x003fc60000000010 */
[----:B------:R-:W-:-:S05]  /*4c20*/  HADD2.F32 R26, -RZ, R26.H0_H0 ;  /* 0x2000001aff1a7230 */ /* 0x000fca0000004100 */
[----:B------:R-:W-:-:S04]  /*4c30*/  FMUL R26, R26, R9 ;  /* 0x000000091a1a7220 */ /* 0x000fc80000400000 */
[----:B------:R-:W-:-:S05]  /*4c40*/  FFMA R26, R115, R8, R26 ;  /* 0x00000008731a7223 */ /* 0x000fca000000001a */
[----:B------:R-:W-:-:S05]  /*4c50*/  F2FP.SATFINITE.E5M2.F32.PACK_AB_MERGE_C R17, RZ, R26, RZ ;  /* 0x0000001aff11723e */ /* 0x000fca00048060ff */
[----:B------:R0:W-:Y:S01]  /*4c60*/  @!P3 STG.E.U8 desc[UR16][R14.64+0x38], R17 ;  /* 0x000038110e00b986 */ /* 0x0001e2000c101110 */
[----:B------:R-:W-:Y:S05]  /*4c70*/  @P2 BRA `(.L_x_102) ;  /* 0x0000000000042947 */ /* 0x000fea0003800000 */
[----:B------:R1:W5:Y:S02]  /*4c80*/  LDG.E.U8 R16, desc[UR16][R28.64+0x39] ;  /* 0x000039101c107981 */ /* 0x000364000c1e1100 */
.L_x_102:
[----:B------:R-:W-:Y:S05]  /*4c90*/  BSYNC B1 ;  /* 0x0000000000017941 */ /* 0x000fea0003800000 */
.L_x_101:
[----:B-----5:R-:W-:Y:S01]  /*4ca0*/  LOP3.LUT R16, R16, 0xff, RZ, 0xc0, !PT ;  /* 0x000000ff10107812 */ /* 0x020fe200078ec0ff */
[----:B------:R-:W-:Y:S01]  /*4cb0*/  BSSY B1, `(.L_x_103) ;  /* 0x0000013000017945 */ /* 0x000fe20003800000 */
[----:B-1234-:R-:W-:Y:S02]  /*4cc0*/  IADD3 R29, P1, R33, 0x80, RZ ;  /* 0x00000080211d7810 */ /* 0x01efe40007f3e0ff */
[----:B------:R-:W-:-:S03]  /*4cd0*/  F2FP.F16.E5M2.UNPACK_B R16, R16 ;  /* 0x00000010ff10723e */ /* 0x000fc600020004ff */
[----:B0-----:R-:W-:Y:S01]  /*4ce0*/  IMAD.X R17, RZ, RZ, R25, P1 ;  /* 0x000000ffff117224 */ /* 0x001fe200008e0619 */
        /* <DEDUP_REMOVED lines=15> */
.L_x_104:
[----:B------:R-:W-:Y:S05]  /*4de0*/  BSYNC B1 ;  /* 0x0000000000017941 */ /* 0x000fea0003800000 */
.L_x_103:
[----:B-----5:R-:W-:Y:S01]  /*4df0*/  LOP3.LUT R26, R26, 0xff, RZ, 0xc0, !PT ;  /* 0x000000ff1a1a7812 */ /* 0x020fe200078ec0ff */
[----:B------:R-:W-:Y:S01]  /*4e00*/  BSSY B1, `(.L_x_105) ;  /* 0x000000b000017945 */ /* 0x000fe20003800000 */
[----:B------:R-:W-:Y:S02]  /*4e10*/  ISETP.LT.OR P3, PT, R31, 0x2, !P1 ;  /* 0x000000021f00780c */ /* 0x000fe40004f61670 */
[----:B------:R-:W-:Y:S02]  /*4e20*/  F2FP.F16.E5M2.UNPACK_B R26, R26 ;  /* 0x0000001aff1a723e */ /* 0x000fe400020004ff */
[----:B0-----:R-:W-:-:S03]  /*4e30*/  PRMT R14, RZ, 0x7610, R14 ;  /* 0x00007610ff0e7816 */ /* 0x001fc6000000000e */
[----:B------:R-:W-:-:S05]  /*4e40*/  HADD2.F32 R26, -RZ, R26.H0_H0 ;  /* 0x2000001aff1a7230 */ /* 0x000fca0000004100 */
[----:B------:R-:W-:-:S04]  /*4e50*/  FMUL R26, R26, R9 ;  /* 0x000000091a1a7220 */ /* 0x000fc80000400000 */
[----:B------:R-:W-:-:S05]  /*4e60*/  FFMA R26, R113, R8, R26 ;  /* 0x00000008711a7223 */ /* 0x000fca000000001a */
[----:B------:R-:W-:-:S05]  /*4e70*/  F2FP.SATFINITE.E5M2.F32.PACK_AB_MERGE_C R15, RZ, R26, RZ ;  /* 0x0000001aff0f723e */ /* 0x000fca00048060ff */
[----:B------:R0:W-:Y:S01]  /*4e80*/  @!P5 STG.E.U8 desc[UR16][R12.64], R15 ;  /* 0x0000000f0c00d986 */ /* 0x0001e2000c101110 */
[----:B------:R-:W-:Y:S05]  /*4e90*/  @P3 BRA `(.L_x_106) ;  /* 0x0000000000043947 */ /* 0x000fea0003800000 */
[----:B------:R2:W5:Y:S02]  /*4ea0*/  LDG.E.U8 R14, desc[UR16][R16.64+0x1] ;  /* 0x00000110100e7981 */ /* 0x000564000c1e1100 */
.L_x_106:
[----:B------:R-:W-:Y:S05]  /*4eb0*/  BSYNC B1 ;  /* 0x0000000000017941 */ /* 0x000fea0003800000 */
.L_x_105:
[----:B-----5:R-:W-:Y:S01]  /*4ec0*/  LOP3.LUT R14, R14, 0xff, RZ, 0xc0, !PT ;  /* 0x000000ff0e0e7812 */ /* 0x020fe200078ec0ff */
[----:B------:R-:W-:Y:S01]  /*4ed0*/  BSSY B1, `(.L_x_107) ;  /* 0x0000013000017945 */ /* 0x000fe20003800000 */
[----:B------:R-:W-:Y:S02]  /*4ee0*/  IADD3 R33, P2, R33, 0x88, RZ ;  /* 0x0000008821217810 */ /* 0x000fe40007f5e0ff */
[----:B------:R-:W-:-:S03]  /*4ef0*/  F2FP.F16.E5M2.UNPACK_B R14, R14 ;  /* 0x0000000eff0e723e */ /* 0x000fc600020004ff */
[----:B------:R-:W-:Y:S01]  /*4f00*/  IMAD.X R24, RZ, RZ, R25, P2 ;  /* 0x000000ffff187224 */ /* 0x000fe200010e0619 */
[----:B------:R-:W-:Y:S01]  /*4f10*/  ISETP.GE.AND P2, PT, R32, 0x89, PT ;  /* 0x000000892000780c */ /* 0x000fe20003f46270 */
[----:B------:R-:W-:Y:S02]  /*4f20*/  HADD2.F32 R14, -RZ, R14.H0_H0 ;  /* 0x2000000eff0e7230 */ /* 0x000fe40000004100 */
[----:B------:R-:W-:Y:S01]  /*4f30*/  IMAD R24, R24, UR6, RZ ;  /* 0x0000000618187c24 */ /* 0x000fe2000f8e02ff */
[----:B------:R-:W-:Y:S01]  /*4f40*/  ISETP.LT.OR P5, PT, R31, 0x1, !P2 ;  /* 0x000000011f00780c */ /* 0x000fe200057a1670 */
[----:B------:R-:W-:-:S04]  /*4f50*/  IMAD.WIDE.U32 R6, R33, UR6, R6 ;  /* 0x0000000621067c25 */ /* 0x000fc8000f8e0006 */
[----:B0-----:R-:W-:Y:S01]  /*4f60*/  FMUL R15, R14, R9 ;  /* 0x000000090e0f7220 */ /* 0x001fe20000400000 */
[----:B------:R-:W-:Y:S01]  /*4f70*/  PRMT R14, RZ, 0x7610, R14 ;  /* 0x00007610ff0e7816 */ /* 0x000fe2000000000e */
[----:B------:R-:W-:Y:S02]  /*4f80*/  IMAD R33, R33, UR7, R24 ;  /* 0x0000000721217c24 */ /* 0x000fe4000f8e0218 */
[----:B------:R-:W-:Y:S01]  /*4f90*/  FFMA R15, R112, R8, R15 ;  /* 0x00000008700f7223 */ /* 0x000fe2000000000f */
[----:B------:R-:W-:-:S04]  /*4fa0*/  IADD3 R6, P6, R6, UR10, RZ ;  /* 0x0000000a06067c10 */ /* 0x000fc8000ffde0ff */
[----:B------:R-:W-:Y:S02]  /*4fb0*/  F2FP.SATFINITE.E5M2.F32.PACK_AB_MERGE_C R15, RZ, R15, RZ ;  /* 0x0000000fff0f723e */ /* 0x000fe400048060ff */
[----:B------:R-:W-:-:S03]  /*4fc0*/  IADD3.X R7, R7, UR11, R33, P6, !PT ;  /* 0x0000000b07077c10 */ /* 0x000fc6000b7fe421 */
[----:B------:R0:W-:Y:S01]  /*4fd0*/  @!P3 STG.E.U8 desc[UR16][R12.64+0x1], R15 ;  /* 0x0000010f0c00b986 */ /* 0x0001e2000c101110 */
[----:B------:R-:W-:Y:S05]  /*4fe0*/  @P5 BRA `(.L_x_108) ;  /* 0x0000000000045947 */ /* 0x000fea0003800000 */
[----:B------:R3:W5:Y:S02]  /*4ff0*/  LDG.E.U8 R14, desc[UR16][R6.64] ;  /* 0x00000010060e7981 */ /* 0x000764000c1e1100 */
.L_x_108:
[----:B------:R-:W-:Y:S05]  /*5000*/  BSYNC B1 ;  /* 0x0000000000017941 */ /* 0x000fea0003800000 */
.L_x_107:
[----:B-----5:R-:W-:Y:S01]  /*5010*/  LOP3.LUT R14, R14, 0xff, RZ, 0xc0, !PT ;  /* 0x000000ff0e0e7812 */ /* 0x020fe200078ec0ff */
[----:B------:R-:W-:Y:S01]  /*5020*/  BSSY B1, `(.L_x_109) ;  /* 0x000000b000017945 */ /* 0x000fe20003800000 */
[----:B------:R-:W-:Y:S02]  /*5030*/  ISETP.LT.OR P3, PT, R31, 0x2, !P2 ;  /* 0x000000021f00780c */ /* 0x000fe40005761670 */
[----:B------:R-:W-:-:S05]  /*5040*/  F2FP.F16.E5M2.UNPACK_B R14, R14 ;  /* 0x0000000eff0e723e */ /* 0x000fca00020004ff */
[----:B------:R-:W-:-:S05]  /*5050*/  HADD2.F32 R14, -RZ, R14.H0_H0 ;  /* 0x2000000eff0e7230 */ /* 0x000fca0000004100 */
[----:B------:R-:W-:-:S04]  /*5060*/  FMUL R14, R14, R9 ;  /* 0x000000090e0e7220 */ /* 0x000fc80000400000 */
[----:B------:R-:W-:-:S05]  /*5070*/  FFMA R14, R111, R8, R14 ;  /* 0x000000086f0e7223 */ /* 0x000fca000000000e */
[----:B0-----:R-:W-:Y:S02]  /*5080*/  F2FP.SATFINITE.E5M2.F32.PACK_AB_MERGE_C R15, RZ, R14, RZ ;  /* 0x0000000eff0f723e */ /* 0x001fe400048060ff */
[----:B------:R-:W-:-:S03]  /*5090*/  PRMT R14, RZ, 0x7610, R14 ;  /* 0x00007610ff0e7816 */ /* 0x000fc6000000000e */
[----:B------:R0:W-:Y:S01]  /*50a0*/  @!P5 STG.E.U8 desc[UR16][R10.64], R15 ;  /* 0x0000000f0a00d986 */ /* 0x0001e2000c101110 */
[----:B------:R-:W-:Y:S05]  /*50b0*/  @P3 BRA `(.L_x_110) ;  /* 0x0000000000043947 */ /* 0x000fea0003800000 */
[----:B------:R4:W5:Y:S02]  /*50c0*/  LDG.E.U8 R14, desc[UR16][R6.64+0x1] ;  /* 0x00000110060e7981 */ /* 0x000964000c1e1100 */
.L_x_110:
[----:B------:R-:W-:Y:S05]  /*50d0*/  BSYNC B1 ;  /* 0x0000000000017941 */ /* 0x000fea0003800000 */
.L_x_109:
[----:B-----5:R-:W-:Y:S01]  /*50e0*/  LOP3.LUT R14, R14, 0xff, RZ, 0xc0, !PT ;  /* 0x000000ff0e0e7812 */ /* 0x020fe200078ec0ff */
[----:B------:R-:W-:Y:S01]  /*50f0*/  BSSY B1, `(.L_x_111) ;  /* 0x000000b000017945 */ /* 0x000fe20003800000 */
[----:B------:R-:W-:Y:S02]  /*5100*/  ISETP.LT.OR P5, PT, R31, 0x9, !P1 ;  /* 0x000000091f00780c */ /* 0x000fe40004fa1670 */
[----:B------:R-:W-:-:S05]  /*5110*/  F2FP.F16.E5M2.UNPACK_B R14, R14 ;  /* 0x0000000eff0e723e */ /* 0x000fca00020004ff */
[----:B------:R-:W-:-:S05]  /*5120*/  HADD2.F32 R14, -RZ, R14.H0_H0 ;  /* 0x2000000eff0e7230 */ /* 0x000fca0000004100 */
[----:B0-----:R-:W-:Y:S01]  /*5130*/  FMUL R15, R14, R9 ;  /* 0x000000090e0f7220 */ /* 0x001fe20000400000 */
[----:B------:R-:W-:-:S03]  /*5140*/  PRMT R14, RZ, 0x7610, R14 ;  /* 0x00007610ff0e7816 */ /* 0x000fc6000000000e */
[----:B------:R-:W-:-:S05]  /*5150*/  FFMA R15, R110, R8, R15 ;  /* 0x000000086e0f7223 */ /* 0x000fca000000000f */
[----:B------:R-:W-:-:S05]  /*5160*/  F2FP.SATFINITE.E5M2.F32.PACK_AB_MERGE_C R15, RZ, R15, RZ ;  /* 0x0000000fff0f723e */ /* 0x000fca00048060ff */
[----:B------:R0:W-:Y:S01]  /*5170*/  @!P3 STG.E.U8 desc[UR16][R10.64+0x1], R15 ;  /* 0x0000010f0a00b986 */ /* 0x0001e2000c101110 */
[----:B------:R-:W-:Y:S05]  /*5180*/  @P5 BRA `(.L_x_112) ;  /* 0x0000000000045947 */ /* 0x000fea0003800000 */
[----:B------:R0:W5:Y:S02]  /*5190*/  LDG.E.U8 R14, desc[UR16][R16.64+0x8] ;  /* 0x00000810100e7981 */ /* 0x000164000c1e1100 */
.L_x_112:
[----:B------:R-:W-:Y:S05]  /*51a0*/  BSYNC B1 ;  /* 0x0000000000017941 */ /* 0x000fea0003800000 */
.L_x_111:
        /* <DEDUP_REMOVED lines=12> */
.L_x_114:
[----:B------:R-:W-:Y:S05]  /*5270*/  BSYNC B1 ;  /* 0x0000000000017941 */ /* 0x000fea0003800000 */
.L_x_113:
        /* <DEDUP_REMOVED lines=12> */
.L_x_116:
[----:B------:R-:W-:Y:S05]  /*5340*/  BSYNC B1 ;  /* 0x0000000000017941 */ /* 0x000fea0003800000 */
.L_x_115:
        /* <DEDUP_REMOVED lines=12> */
.L_x_118:
[----:B------:R-:W-:Y:S05]  /*5410*/  BSYNC B1 ;  /* 0x0000000000017941 */ /* 0x000fea0003800000 */
.L_x_117:
        /* <DEDUP_REMOVED lines=12> */
.L_x_120:
[----:B------:R-:W-:Y:S05]  /*54e0*/  BSYNC B1 ;  /* 0x0000000000017941 */ /* 0x000fea0003800000 */
.L_x_119:
        /* <DEDUP_REMOVED lines=12> */
.L_x_122:
[----:B------:R-:W-:Y:S05]  /*55b0*/  BSYNC B1 ;  /* 0x0000000000017941 */ /* 0x000fea0003800000 */
.L_x_121:
        /* <DEDUP_REMOVED lines=12> */
.L_x_124:
[----:B------:R-:W-:Y:S05]  /*5680*/  BSYNC B1 ;  /* 0x0000000000017941 */ /* 0x000fea0003800000 */
.L_x_123:
        /* <DEDUP_REMOVED lines=12> */
.L_x_126:
[----:B------:R-:W-:Y:S05]  /*5750*/  BSYNC B1 ;  /* 0x0000000000017941 */ /* 0x000fea0003800000 */
.L_x_125:
        /* <DEDUP_REMOVED lines=12> */
.L_x_128:
[----:B------:R-:W-:Y:S05]  /*5820*/  BSYNC B1 ;  /* 0x0000000000017941 */ /* 0x000fea0003800000 */
.L_x_127:
        /* <DEDUP_REMOVED lines=12> */
.L_x_130:
[----:B------:R-:W-:Y:S05]  /*58f0*/  BSYNC B1 ;  /* 0x0000000000017941 */ /* 0x000fea0003800000 */
.L_x_129:
        /* <DEDUP_REMOVED lines=12> */
.L_x_132:
[----:B------:R-:W-:Y:S05]  /*59c0*/  BSYNC B1 ;  /* 0x0000000000017941 */ /* 0x000fea0003800000 */
.L_x_131:
        /* <DEDUP_REMOVED lines=12> */
.L_x_134:
[----:B------:R-:W-:Y:S05]  /*5a90*/  BSYNC B1 ;  /* 0x0000000000017941 */ /* 0x000fea0003800000 */
.L_x_133:
        /* <DEDUP_REMOVED lines=12> */
.L_x_136:
[----:B------:R-:W-:Y:S05]  /*5b60*/  BSYNC B1 ;  /* 0x0000000000017941 */ /* 0x000fea0003800000 */
.L_x_135:
        /* <DEDUP_REMOVED lines=12> */
.L_x_138:
[----:B------:R-:W-:Y:S05]  /*5c30*/  BSYNC B1 ;  /* 0x0000000000017941 */ /* 0x000fea0003800000 */
.L_x_137:
        /* <DEDUP_REMOVED lines=12> */
.L_x_140:
[----:B------:R-:W-:Y:S05]  /*5d00*/  BSYNC B1 ;  /* 0x0000000000017941 */ /* 0x000fea0003800000 */
.L_x_139:
        /* <DEDUP_REMOVED lines=12> */
.L_x_142:
[----:B------:R-:W-:Y:S05]  /*5dd0*/  BSYNC B1 ;  /* 0x0000000000017941 */ /* 0x000fea0003800000 */
.L_x_141:
        /* <DEDUP_REMOVED lines=12> */
.L_x_144:
[----:B------:R-:W-:Y:S05]  /*5ea0*/  BSYNC B1 ;  /* 0x0000000000017941 */ /* 0x000fea0003800000 */
.L_x_143:
        /* <DEDUP_REMOVED lines=12> */
.L_x_146:
[----:B------:R-:W-:Y:S05]  /*5f70*/  BSYNC B1 ;  /* 0x0000000000017941 */ /* 0x000fea0003800000 */
.L_x_145:
        /* <DEDUP_REMOVED lines=12> */
.L_x_148:
[----:B------:R-:W-:Y:S05]  /*6040*/  BSYNC B1 ;  /* 0x0000000000017941 */ /* 0x000fea0003800000 */
.L_x_147:
        /* <DEDUP_REMOVED lines=12> */
.L_x_150:
[----:B------:R-:W-:Y:S05]  /*6110*/  BSYNC B1 ;  /* 0x0000000000017941 */ /* 0x000fea0003800000 */
.L_x_149:
        /* <DEDUP_REMOVED lines=12> */
.L_x_152:
[----:B------:R-:W-:Y:S05]  /*61e0*/  BSYNC B1 ;  /* 0x0000000000017941 */ /* 0x000fea0003800000 */
.L_x_151:
        /* <DEDUP_REMOVED lines=12> */
.L_x_154:
[----:B------:R-:W-:Y:S05]  /*62b0*/  BSYNC B1 ;  /* 0x0000000000017941 */ /* 0x000fea0003800000 */
.L_x_153:
        /* <DEDUP_REMOVED lines=12> */
.L_x_156:
[----:B------:R-:W-:Y:S05]  /*6380*/  BSYNC B1 ;  /* 0x0000000000017941 */ /* 0x000fea0003800000 */
.L_x_155:
        /* <DEDUP_REMOVED lines=12> */
.L_x_158:
[----:B------:R-:W-:Y:S05]  /*6450*/  BSYNC B1 ;  /* 0x0000000000017941 */ /* 0x000fea0003800000 */
.L_x_157:
        /* <DEDUP_REMOVED lines=12> */
.L_x_160:
[----:B------:R-:W-:Y:S05]  /*6520*/  BSYNC B1 ;  /* 0x0000000000017941 */ /* 0x000fea0003800000 */
.L_x_159:
        /* <DEDUP_REMOVED lines=12> */
.L_x_162:
[----:B------:R-:W-:Y:S05]  /*65f0*/  BSYNC B1 ;  /* 0x0000000000017941 */ /* 0x000fea0003800000 */
.L_x_161:
        /* <DEDUP_REMOVED lines=12> */
.L_x_164:
[----:B------:R-:W-:Y:S05]  /*66c0*/  BSYNC B1 ;  /* 0x0000000000017941 */ /* 0x000fea0003800000 */
.L_x_163:
        /* <DEDUP_REMOVED lines=12> */
.L_x_166:
[----:B------:R-:W-:Y:S05]  /*6790*/  BSYNC B1 ;  /* 0x0000000000017941 */ /* 0x000fea0003800000 */
.L_x_165:
[----:B------:R-:W-:Y:S05]  /*67a0*/  @P2 BRA `(.L_x_167) ;  /* 0x0000001000302947 */ /* 0x000fea0003800000 */
[----:B-----5:R-:W-:-:S04]  /*67b0*/  LOP3.LUT R12, R12, 0xff, RZ, 0xc0, !PT ;  /* 0x000000ff0c0c7812 */ /* 0x020fc800078ec0ff */
[----:B------:R-:W-:-:S05]  /*67c0*/  F2FP.F16.E5M2.UNPACK_B R12, R12 ;  /* 0x0000000cff0c723e */ /* 0x000fca00020004ff */
[----:B------:R-:W-:-:S05]  /*67d0*/  HADD2.F32 R12, -RZ, R12.H0_H0 ;  /* 0x2000000cff0c7230 */ /* 0x000fca0000004100 */
[----:B0--34-:R-:W-:-:S04]  /*67e0*/  FMUL R7, R12, R9 ;  /* 0x000000090c077220 */ /* 0x019fc80000400000 */
[----:B------:R-:W-:-:S05]  /*67f0*/  FFMA R7, R20, R8, R7 ;  /* 0x0000000814077223 */ /* 0x000fca0000000007 */
[----:B------:R-:W-:-:S05]  /*6800*/  F2FP.SATFINITE.E5M2.F32.PACK_AB_MERGE_C R7, RZ, R7, RZ ;  /* 0x00000007ff07723e */ /* 0x000fca00048060ff */
[----:B------:R0:W-:Y:S01]  /*6810*/  STG.E.U8 desc[UR16][R10.64+0x39], R7 ;  /* 0x000039070a007986 */ /* 0x0001e2000c101110 */
[----:B------:R-:W-:Y:S05]  /*6820*/  BRA `(.L_x_167) ;  /* 0x0000001000107947 */ /* 0x000fea0003800000 */
.L_x_38:
[C---:B------:R-:W-:Y:S01]  /*6830*/  ISETP.GE.AND P1, PT, R32.reuse, 0x1, PT ;  /* 0x000000012000780c */ /* 0x040fe20003f26270 */
[-C--:B--2---:R-:W-:Y:S01]  /*6840*/  FMUL R145, R145, R8.reuse ;  /* 0x0000000891917220 */ /* 0x084fe20000400000 */
[----:B------:R-:W-:Y:S01]  /*6850*/  ISETP.GE.AND P2, PT, R32, 0x9, PT ;  /* 0x000000092000780c */ /* 0x000fe20003f46270 */
[-C--:B------:R-:W-:Y:S01]  /*6860*/  FMUL R144, R144, R8.reuse ;  /* 0x0000000890907220 */ /* 0x080fe20000400000 */
[----:B------:R-:W-:Y:S01]  /*6870*/  ISETP.LT.OR P3, PT, R31, 0x1, !P1 ;  /* 0x000000011f00780c */ /* 0x000fe20004f61670 */
[-C--:B------:R-:W-:Y:S01]  /*6880*/  FMUL R143, R143, R8.reuse ;  /* 0x000000088f8f7220 */ /* 0x080fe20000400000 */
[C---:B------:R-:W-:Y:S01]  /*6890*/  ISETP.LT.OR P6, PT, R31.reuse, 0x2, !P1 ;  /* 0x000000021f00780c */ /* 0x040fe20004fc1670 */
[-C--:B------:R-:W-:Y:S01]  /*68a0*/  FMUL R142, R142, R8.reuse ;  /* 0x000000088e8e7220 */ /* 0x080fe20000400000 */
[----:B------:R-:W-:Y:S01]  /*68b0*/  ISETP.LT.OR P5, PT, R31, 0x1, !P2 ;  /* 0x000000011f00780c */ /* 0x000fe200057a1670 */
[-C--:B------:R-:W-:Y:S01]  /*68c0*/  FMUL R141, R141, R8.reuse ;  /* 0x000000088d8d7220 */ /* 0x080fe20000400000 */
[----:B------:R-:W-:Y:S01]  /*68d0*/  F2FP.SATFINITE.E5M2.F32.PACK_AB_MERGE_C R145, RZ, R145, RZ ;  /* 0x00000091ff91723e */ /* 0x000fe200048060ff */
[----:B------:R-:W-:Y:S01]  /*68e0*/  FMUL R140, R140, R8 ;  /* 0x000000088c8c7220 */ /* 0x000fe20000400000 */
[----:B------:R-:W-:Y:S01]  /*68f0*/  F2FP.SATFINITE.E5M2.F32.PACK_AB_MERGE_C R7, RZ, R144, RZ ;  /* 0x00000090ff07723e */ /* 0x000fe200048060ff */
[-C--:B------:R-:W-:Y:S01]  /*6900*/  FMUL R139, R139, R8.reuse ;  /* 0x000000088b8b7220 */ /* 0x080fe20000400000 */
[----:B------:R-:W-:Y:S01]  /*6910*/  F2FP.SATFINITE.E5M2.F32.PACK_AB_MERGE_C R143, RZ, R143, RZ ;  /* 0x0000008fff8f723e */ /* 0x000fe200048060ff */
[----:B------:R-:W-:Y:S01]  /*6920*/  FMUL R138, R138, R8 ;  /* 0x000000088a8a7220 */ /* 0x000fe20000400000 */
[----:B------:R-:W-:Y:S01]  /*6930*/  F2FP.SATFINITE.E5M2.F32.PACK_AB_MERGE_C R25, RZ, R142, RZ ;  /* 0x0000008eff19723e */ /* 0x000fe200048060ff */
[----:B------:R-:W-:Y:S01]  /*6940*/  @!P3 STG.E.U8 desc[UR16][R16.64], R145 ;  /* 0x000000911000b986 */ /* 0x000fe2000c101110 */
[----:B------:R-:W-:Y:S01]  /*6950*/  ISETP.LT.OR P3, PT, R31, 0x2, !P2 ;  /* 0x000000021f00780c */ /* 0x000fe20005761670 */
[-C--:B------:R-:W-:Y:S01]  /*6960*/  FMUL R137, R137, R8.reuse ;  /* 0x0000000889897220 */ /* 0x080fe20000400000 */
[----:B------:R-:W-:Y:S01]  /*6970*/  F2FP.SATFINITE.E5M2.F32.PACK_AB_MERGE_C R141, RZ, R141, RZ ;  /* 0x0000008dff8d723e */ /* 0x000fe200048060ff */
[----:B------:R0:W-:Y:S01]  /*6980*/  @!P6 STG.E.U8 desc[UR16][R16.64+0x1], R7 ;  /* 0x000001071000e986 */ /* 0x0001e2000c101110 */
[C---:B------:R-:W-:Y:S01]  /*6990*/  ISETP.LT.OR P6, PT, R31.reuse, 0x9, !P1 ;  /* 0x000000091f00780c */ /* 0x040fe20004fc1670 */
[-C--:B------:R-:W-:Y:S01]  /*69a0*/  FMUL R136, R136, R8.reuse ;  /* 0x0000000888887220 */ /* 0x080fe20000400000 */
[----:B------:R-:W-:Y:S01]  /*69b0*/  F2FP.SATFINITE.E5M2.F32.PACK_AB_MERGE_C R139, RZ, R139, RZ ;  /* 0x0000008bff8b723e */ /* 0x000fe200048060ff */
[----:B------:R-:W-:Y:S01]  /*69c0*/  @!P5 STG.E.U8 desc[UR16][R14.64], R143 ;  /* 0x0000008f0e00d986 */ /* 0x000fe2000c101110 */
[----:B------:R-:W-:Y:S01]  /*69d0*/  ISETP.LT.OR P5, PT, R31, 0xa, !P1 ;  /* 0x0000000a1f00780c */ /* 0x000fe20004fa1670 */
[----:B------:R-:W-:Y:S01]  /*69e0*/  FMUL R135, R135, R8 ;  /* 0x0000000887877220 */ /* 0x000fe20000400000 */
[----:B------:R-:W-:Y:S01]  /*69f0*/  F2FP.SATFINITE.E5M2.F32.PACK_AB_MERGE_C R27, RZ, R138, RZ ;  /* 0x0000008aff1b723e */ /* 0x000fe200048060ff */
[-C--:B------:R-:W-:Y:S01]  /*6a00*/  FMUL R134, R134, R8.reuse ;  /* 0x0000000886867220 */ /* 0x080fe20000400000 */
[----:B------:R-:W-:Y:S01]  /*6a10*/  F2FP.SATFINITE.E5M2.F32.PACK_AB_MERGE_C R137, RZ, R137, RZ ;  /* 0x00000089ff89723e */ /* 0x000fe200048060ff */
[----:B------:R1:W-:Y:S01]  /*6a20*/  @!P3 STG.E.U8 desc[UR16][R14.64+0x1], R25 ;  /* 0x000001190e00b986 */ /* 0x0003e2000c101110 */
[----:B------:R-:W-:Y:S01]  /*6a30*/  ISETP.LT.OR P3, PT, R31, 0x9, !P2 ;  /* 0x000000091f00780c */ /* 0x000fe20005761670 */
[----:B------:R-:W-:Y:S01]  /*6a40*/  FMUL R133, R133, R8 ;  /* 0x0000000885857220 */ /* 0x000fe20000400000 */
[----:B0-----:R-:W-:Y:S01]  /*6a50*/  F2FP.SATFINITE.E5M2.F32.PACK_AB_MERGE_C R7, RZ, R140, RZ ;  /* 0x0000008cff07723e */ /* 0x001fe200048060ff */
[----:B------:R-:W-:Y:S01]  /*6a60*/  @!P6 STG.E.U8 desc[UR16][R16.64+0x8], R141 ;  /* 0x0000088d1000e986 */ /* 0x000fe2000c101110 */
[C---:B------:R-:W-:Y:S01]  /*6a70*/  ISETP.LT.OR P6, PT, R31.reuse, 0xa, !P2 ;  /* 0x0000000a1f00780c */ /* 0x040fe200057c1670 */
[-C--:B------:R-:W-:Y:S01]  /*6a80*/  FMUL R132, R132, R8.reuse ;  /* 0x0000000884847220 */ /* 0x080fe20000400000 */
[----:B------:R-:W-:Y:S01]  /*6a90*/  F2FP.SATFINITE.E5M2.F32.PACK_AB_MERGE_C R135, RZ, R135, RZ ;  /* 0x00000087ff87723e */ /* 0x000fe200048060ff */
[----:B------:R0:W-:Y:S01]  /*6aa0*/  @!P5 STG.E.U8 desc[UR16][R16.64+0x9], R7 ;  /* 0x000009071000d986 */ /* 0x0001e2000c101110 */
[----:B------:R-:W-:Y:S01]  /*6ab0*/  ISETP.LT.OR P5, PT, R31, 0x11, !P1 ;  /* 0x000000111f00780c */ /* 0x000fe20004fa1670 */
[-C--:B------:R-:W-:Y:S01]  /*6ac0*/  FMUL R131, R131, R8.reuse ;  /* 0x0000000883837220 */ /* 0x080fe20000400000 */
[----:B------:R-:W-:Y:S01]  /*6ad0*/  F2FP.SATFINITE.E5M2.F32.PACK_AB_MERGE_C R133, RZ, R133, RZ ;  /* 0x00000085ff85723e */ /* 0x000fe200048060ff */
[----:B------:R-:W-:Y:S01]  /*6ae0*/  FMUL R130, R130, R8 ;  /* 0x0000000882827220 */ /* 0x000fe20000400000 */
[----:B-1----:R-:W-:Y:S01]  /*6af0*/  F2FP.SATFINITE.E5M2.F32.PACK_AB_MERGE_C R25, RZ, R134, RZ ;  /* 0x00000086ff19723e */ /* 0x002fe200048060ff */
[----:B------:R-:W-:Y:S01]  /*6b00*/  @!P3 STG.E.U8 desc[UR16][R14.64+0x8], R139 ;  /* 0x0000088b0e00b986 */ /* 0x000fe2000c101110 */
[----:B------:R-:W-:Y:S01]  /*6b10*/  ISETP.LT.OR P3, PT, R31, 0x12, !P1 ;  /* 0x000000121f00780c */ /* 0x000fe20004f61670 */
[-C--:B------:R-:W-:Y:S01]  /*6b20*/  FMUL R129, R129, R8.reuse ;  /* 0x0000000881817220 */ /* 0x080fe20000400000 */
[----:B------:R-:W-:Y:S01]  /*6b30*/  F2FP.SATFINITE.E5M2.F32.PACK_AB_MERGE_C R131, RZ, R131, RZ ;  /* 0x00000083ff83723e */ /* 0x000fe200048060ff */
[----:B------:R1:W-:Y:S01]  /*6b40*/  @!P6 STG.E.U8 desc[UR16][R14.64+0x9], R27 ;  /* 0x0000091b0e00e986 */ /* 0x0003e2000c101110 */
[C---:B------:R-:W-:Y:S01]  /*6b50*/  ISETP.LT.OR P6, PT, R31.reuse, 0x11, !P2 ;  /* 0x000000111f00780c */ /* 0x040fe200057c1670 */
[----:B------:R-:W-:Y:S01]  /*6b60*/  FMUL R128, R128, R8 ;  /* 0x0000000880807220 */ /* 0x000fe20000400000 */
[----:B0-----:R-:W-:Y:S01]  /*6b70*/  F2FP.SATFINITE.E5M2.F32.PACK_AB_MERGE_C R7, RZ, R136, RZ ;  /* 0x00000088ff07723e */ /* 0x001fe200048060ff */
[----:B------:R-:W-:Y:S01]  /*6b80*/  @!P5 STG.E.U8 desc[UR16][R16.64+0x10], R137 ;  /* 0x000010891000d986 */ /* 0x000fe2000c101110 */
[----:B------:R-:W-:Y:S01]  /*6b90*/  ISETP.LT.OR P5, PT, R31, 0x12, !P2 ;  /* 0x000000121f00780c */ /* 0x000fe200057a1670 */
[-C--:B------:R-:W-:Y:S01]  /*6ba0*/  FMUL R127, R127, R8.reuse ;  /* 0x000000087f7f7220 */ /* 0x080fe20000400000 */
[----:B------:R-:W-:Y:S01]  /*6bb0*/  F2FP.SATFINITE.E5M2.F32.PACK_AB_MERGE_C R129, RZ, R129, RZ ;  /* 0x00000081ff81723e */ /* 0x000fe200048060ff */
[-C--:B------:R-:W-:Y:S01]  /*6bc0*/  FMUL R126, R126, R8.reuse ;  /* 0x000000087e7e7220 */ /* 0x080fe20000400000 */
[-C--:B------:R-:W-:Y:S01]  /*6bd0*/  FMUL R125, R125, R8.reuse ;  /* 0x000000087d7d7220 */ /* 0x080fe20000400000 */
[----:B------:R0:W-:Y:S01]  /*6be0*/  @!P3 STG.E.U8 desc[UR16][R16.64+0x11], R7 ;  /* 0x000011071000b986 */ /* 0x0001e2000c101110 */
[C---:B------:R-:W-:Y:S01]  /*6bf0*/  ISETP.LT.OR P3, PT, R31.reuse, 0x19, !P1 ;  /* 0x000000191f00780c */ /* 0x040fe20004f61670 */
[----:B------:R-:W-:Y:S01]  /*6c00*/  FMUL R124, R124, R8 ;  /* 0x000000087c7c7220 */ /* 0x000fe20000400000 */
[----:B-1----:R-:W-:Y:S01]  /*6c10*/  F2FP.SATFINITE.E5M2.F32.PACK_AB_MERGE_C R27, RZ, R132, RZ ;  /* 0x00000084ff1b723e */ /* 0x002fe200048060ff */
[----:B------:R-:W-:Y:S01]  /*6c20*/  @!P6 STG.E.U8 desc[UR16][R14.64+0x10], R135 ;  /* 0x000010870e00e986 */ /* 0x000fe2000c101110 */
[----:B------:R-:W-:Y:S01]  /*6c30*/  ISETP.LT.OR P6, PT, R31, 0x1a, !P1 ;  /* 0x0000001a1f00780c */ /* 0x000fe20004fc1670 */
[-C--:B------:R-:W-:Y:S01]  /*6c40*/  FMUL R123, R123, R8.reuse ;  /* 0x000000087b7b7220 */ /* 0x080fe20000400000 */
[----:B------:R-:W-:Y:S01]  /*6c50*/  F2FP.SATFINITE.E5M2.F32.PACK_AB_MERGE_C R127, RZ, R127, RZ ;  /* 0x0000007fff7f723e */ /* 0x000fe200048060ff */
[----:B------:R1:W-:Y:S01]  /*6c60*/  @!P5 STG.E.U8 desc[UR16][R14.64+0x11], R25 ;  /* 0x000011190e00d986 */ /* 0x0003e2000c101110 */
[----:B------:R-:W-:Y:S01]  /*6c70*/  ISETP.LT.OR P5, PT, R31, 0x19, !P2 ;  /* 0x000000191f00780c */ /* 0x000fe200057a1670 */
[-C--:B------:R-:W-:Y:S01]  /*6c80*/  FMUL R122, R122, R8.reuse ;  /* 0x000000087a7a7220 */ /* 0x080fe20000400000 */
[----:B------:R-:W-:Y:S01]  /*6c90*/  F2FP.SATFINITE.E5M2.F32.PACK_AB_MERGE_C R125, RZ, R125, RZ ;  /* 0x0000007dff7d723e */ /* 0x000fe200048060ff */
        /* <DEDUP_REMOVED lines=8> */
[----:B------:R-:W-:Y:S01]  /*6d20*/  FMUL R119, R119, R8 ;  /* 0x0000000877777220 */ /* 0x000fe20000400000 */
[----:B-1----:R-:W-:Y:S01]  /*6d30*/  F2FP.SATFINITE.E5M2.F32.PACK_AB_MERGE_C R25, RZ, R128, RZ ;  /* 0x00000080ff19723e */ /* 0x002fe200048060ff */
[----:B------:R-:W-:Y:S01]  /*6d40*/  @!P5 STG.E.U8 desc[UR16][R14.64+0x18], R131 ;  /* 0x000018830e00d986 */ /* 0x000fe2000c101110 */
[----:B------:R-:W-:Y:S01]  /*6d50*/  ISETP.LT.OR P5, PT, R31, 0x22, !P1 ;  /* 0x000000221f00780c */ /* 0x000fe20004fa1670 */
[-C--:B------:R-:W-:Y:S01]  /*6d60*/  FMUL R118, R118, R8.reuse ;  /* 0x0000000876767220 */ /* 0x080fe20000400000 */
[----:B------:R-:W-:Y:S01]  /*6d70*/  F2FP.SATFINITE.E5M2.F32.PACK_AB_MERGE_C R121, RZ, R121, RZ ;  /* 0x00000079ff79723e */ /* 0x000fe200048060ff */
[-C--:B------:R-:W-:Y:S01]  /*6d80*/  FMUL R117, R117, R8.reuse ;  /* 0x0000000875757220 */ /* 0x080fe20000400000 */
[----:B------:R-:W-:Y:S01]  /*6d90*/  F2FP.SATFINITE.E5M2.F32.PACK_AB_MERGE_C R119, RZ, R119, RZ ;  /* 0x00000077ff77723e */ /* 0x000fe200048060ff */
[----:B------:R1:W-:Y:S01]  /*6da0*/  @!P3 STG.E.U8 desc[UR16][R14.64+0x19], R7 ;  /* 0x000019070e00b986 */ /* 0x0003e2000c101110 */
[C---:B------:R-:W-:Y:S01]  /*6db0*/  ISETP.LT.OR P3, PT, R31.reuse, 0x21, !P2 ;  /* 0x000000211f00780c */ /* 0x040fe20005761670 */
        /* <DEDUP_REMOVED lines=9> */
[----:B------:R-:W-:Y:S01]  /*6e50*/  FMUL R113, R113, R8 ;  /* 0x0000000871717220 */ /* 0x000fe20000400000 */
[----:B-1----:R-:W-:Y:S01]  /*6e60*/  F2FP.SATFINITE.E5M2.F32.PACK_AB_MERGE_C R7, RZ, R124, RZ ;  /* 0x0000007cff07723e */ /* 0x002fe200048060ff */
[-C--:B------:R-:W-:Y:S01]  /*6e70*/  FMUL R112, R112, R8.reuse ;  /* 0x0000000870707220 */ /* 0x080fe20000400000 */
        /* <DEDUP_REMOVED lines=29> */
[----:B------:R-:W-:Y:S01]  /*7050*/  ISETP.LT.OR P3, PT, R31, 0x32, !P2 ;  /* 0x000000321f00780c */ /* 0x000fe20005761670 */
[-C--:B------:R-:W-:Y:S01]  /*7060*/  FMUL R103, R103, R8.reuse ;  /* 0x0000000867677220 */ /* 0x080fe20000400000 */
[----:B------:R-:W-:Y:S01]  /*7070*/  F2FP.SATFINITE.E5M2.F32.PACK_AB_MERGE_C R105, RZ, R105, RZ ;  /* 0x00000069ff69723e */ /* 0x000fe200048060ff */
[----:B------:R0:W-:Y:S01]  /*7080*/  @!P6 STG.E.U8 desc[UR16][R16.64+0x31], R27 ;  /* 0x0000311b1000e986 */ /* 0x0001e2000c101110 */
[C---:B------:R-:W-:Y:S01]  /*7090*/  ISETP.LT.OR P6, PT, R31.reuse, 0x39, !P1 ;  /* 0x000000391f00780c */ /* 0x040fe20004fc1670 */
[-C--:B------:R-:W-:Y:S01]  /*70a0*/  FMUL R102, R102, R8.reuse ;  /* 0x0000000866667220 */ /* 0x080fe20000400000 */
[C---:B------:R-:W-:Y:S01]  /*70b0*/  ISETP.LT.OR P1, PT, R31.reuse, 0x3a, !P1 ;  /* 0x0000003a1f00780c */ /* 0x040fe20004f21670 */
[----:B------:R-:W-:Y:S01]  /*70c0*/  @!P5 STG.E.U8 desc[UR16][R14.64+0x30], R119 ;  /* 0x000030770e00d986 */ /* 0x000fe2000c101110 */
[C---:B------:R-:W-:Y:S01]  /*70d0*/  ISETP.LT.OR P5, PT, R31.reuse, 0x39, !P2 ;  /* 0x000000391f00780c */ /* 0x040fe200057a1670 */
[-C--:B------:R-:W-:Y:S01]  /*70e0*/  FMUL R100, R100, R8.reuse ;  /* 0x0000000864647220 */ /* 0x080fe20000400000 */
[----:B------:R-:W-:Y:S01]  /*70f0*/  ISETP.LT.OR P2, PT, R31, 0x3a, !P2 ;  /* 0x0000003a1f00780c */ /* 0x000fe20005741670 */
[----:B------:R-:W-:Y:S01]  /*7100*/  FMUL R101, R101, R8 ;  /* 0x0000000865657220 */ /* 0x000fe20000400000 */
[----:B-1----:R-:W-:Y:S01]  /*7110*/  F2FP.SATFINITE.E5M2.F32.PACK_AB_MERGE_C R25, RZ, R116, RZ ;  /* 0x00000074ff19723e */ /* 0x002fe200048060ff */
[----:B------:R1:W-:Y:S01]  /*7120*/  @!P3 STG.E.U8 desc[UR16][R14.64+0x31], R7 ;  /* 0x000031070e00b986 */ /* 0x0003e2000c101110 */
[C---:B------:R-:W-:Y:S01]  /*7130*/  ISETP.GE.AND P3, PT, R32.reuse, 0x89, PT ;  /* 0x000000892000780c */ /* 0x040fe20003f66270 */
[----:B------:R-:W-:Y:S01]  /*7140*/  FMUL R99, R99, R8 ;  /* 0x0000000863637220 */ /* 0x000fe20000400000 */
[----:B0-----:R-:W-:Y:S01]  /*7150*/  F2FP.SATFINITE.E5M2.F32.PACK_AB_MERGE_C R27, RZ, R114, RZ ;  /* 0x00000072ff1b723e */ /* 0x001fe200048060ff */
[----:B------:R-:W-:Y:S01]  /*7160*/  @!P6 STG.E.U8 desc[UR16][R16.64+0x38], R117 ;  /* 0x000038751000e986 */ /* 0x000fe2000c101110 */
[----:B------:R-:W-:Y:S01]  /*7170*/  ISETP.GE.AND P6, PT, R32, 0x81, PT ;  /* 0x000000812000780c */ /* 0x000fe20003fc6270 */
[-C--:B------:R-:W-:Y:S01]  /*7180*/  FMUL R98, R98, R8.reuse ;  /* 0x0000000862627220 */ /* 0x080fe20000400000 */
[----:B------:R-:W-:Y:S01]  /*7190*/  F2FP.SATFINITE.E5M2.F32.PACK_AB_MERGE_C R103, RZ, R103, RZ ;  /* 0x00000067ff67723e */ /* 0x000fe200048060ff */
[----:B------:R0:W-:Y:S01]  /*71a0*/  @!P1 STG.E.U8 desc[UR16][R16.64+0x39], R25 ;  /* 0x0000391910009986 */ /* 0x0001e2000c101110 */
[----:B------:R-:W-:Y:S01]  /*71b0*/  ISETP.LT.OR P1, PT, R31, 0x1, !P6 ;  /* 0x000000011f00780c */ /* 0x000fe20007721670 */
[-C--:B------:R-:W-:Y:S01]  /*71c0*/  FMUL R97, R97, R8.reuse ;  /* 0x0000000861617220 */ /* 0x080fe20000400000 */
[----:B------:R-:W-:Y:S01]  /*71d0*/  F2FP.SATFINITE.E5M2.F32.PACK_AB_MERGE_C R101, RZ, R101, RZ ;  /* 0x00000065ff65723e */ /* 0x000fe200048060ff */
[----:B------:R-:W-:Y:S01]  /*71e0*/  @!P2 STG.E.U8 desc[UR16][R14.64+0x39], R27 ;  /* 0x0000391b0e00a986 */ /* 0x000fe2000c101110 */
[C---:B------:R-:W-:Y:S01]  /*71f0*/  ISETP.LT.OR P2, PT, R31.reuse, 0x2, !P6 ;  /* 0x000000021f00780c */ /* 0x040fe20007741670 */
[----:B------:R-:W-:Y:S01]  /*7200*/  FMUL R96, R96, R8 ;  /* 0x0000000860607220 */ /* 0x000fe20000400000 */
[----:B-1----:R-:W-:Y:S01]  /*7210*/  F2FP.SATFINITE.E5M2.F32.PACK_AB_MERGE_C R7, RZ, R112, RZ ;  /* 0x00000070ff07723e */ /* 0x002fe200048060ff */
        /* <DEDUP_REMOVED lines=45> */
[----:B------:R-:W-:Y:S01]  /*74f0*/  FMUL R20, R20, R8 ;  /* 0x0000000814147220 */ /* 0x000fe20000400000 */
[----:B------:R-:W-:-:S03]  /*7500*/  F2FP.SATFINITE.E5M2.F32.PACK_AB_MERGE_C R19, RZ, R19, RZ ;  /* 0x00000013ff13723e */ /* 0x000fc600048060ff */
[----:B------:R-:W-:Y:S02]  /*7510*/  F2FP.SATFINITE.E5M2.F32.PACK_AB_MERGE_C R21, RZ, R21, RZ ;  /* 0x00000015ff15723e */ /* 0x000fe400048060ff */
[----:B-1----:R-:W-:Y:S01]  /*7520*/  F2FP.SATFINITE.E5M2.F32.PACK_AB_MERGE_C R7, RZ, R100, RZ ;  /* 0x00000064ff07723e */ /* 0x002fe200048060ff */
[----:B------:R0:W-:Y:S01]  /*7530*/  @!P2 STG.E.U8 desc[UR16][R12.64+0x11], R15 ;  /* 0x0000110f0c00a986 */ /* 0x0001e2000c101110 */
[----:B------:R-:W-:-:S03]  /*7540*/  ISETP.LT.OR P2, PT, R31, 0x1a, !P6 ;  /* 0x0000001a1f00780c */ /* 0x000fc60007741670 */
[----:B------:R-:W-:Y:S01]  /*7550*/  @!P1 STG.E.U8 desc[UR16][R10.64+0x10], R103 ;  /* 0x000010670a009986 */ /* 0x000fe2000c101110 */
[----:B------:R-:W-:-:S03]  /*7560*/  ISETP.LT.OR P1, PT, R31, 0x19, !P6 ;  /* 0x000000191f00780c */ /* 0x000fc60007721670 */
[----:B------:R1:W-:Y:S01]  /*7570*/  @!P5 STG.E.U8 desc[UR16][R10.64+0x11], R17 ;  /* 0x000011110a00d986 */ /* 0x0003e2000c101110 */
[----:B------:R-:W-:Y:S02]  /*7580*/  ISETP.LT.OR P5, PT, R31, 0x19, !P3 ;  /* 0x000000191f00780c */ /* 0x000fe40005fa1670 */
[----:B0-----:R-:W-:-:S03]  /*7590*/  F2FP.SATFINITE.E5M2.F32.PACK_AB_MERGE_C R15, RZ, R98, RZ ;  /* 0x00000062ff0f723e */ /* 0x001fc600048060ff */
[----:B------:R0:W-:Y:S01]  /*75a0*/  @!P2 STG.E.U8 desc[UR16][R12.64+0x19], R7 ;  /* 0x000019070c00a986 */ /* 0x0001e2000c101110 */
[----:B------:R-:W-:-:S03]  /*75b0*/  ISETP.LT.OR P2, PT, R31, 0x1a, !P3 ;  /* 0x0000001a1f00780c */ /* 0x000fc60005f41670 */
[----:B------:R-:W-:Y:S01]  /*75c0*/  @!P1 STG.E.U8 desc[UR16][R12.64+0x18], R101 ;  /* 0x000018650c009986 */ /* 0x000fe2000c101110 */
[C---:B------:R-:W-:Y:S02]  /*75d0*/  ISETP.LT.OR P1, PT, R31.reuse, 0x21, !P6 ;  /* 0x000000211f00780c */ /* 0x040fe40007721670 */
[----:B-1----:R-:W-:Y:S01]  /*75e0*/  F2FP.SATFINITE.E5M2.F32.PACK_AB_MERGE_C R17, RZ, R96, RZ ;  /* 0x00000060ff11723e */ /* 0x002fe200048060ff */
[----:B------:R-:W-:Y:S01]  /*75f0*/  @!P5 STG.E.U8 desc[UR16][R10.64+0x18], R99 ;  /* 0x000018630a00d986 */ /* 0x000fe2000c101110 */
[----:B------:R-:W-:Y:S02]  /*7600*/  ISETP.LT.OR P5, PT, R31, 0x22, !P6 ;  /* 0x000000221f00780c */ /* 0x000fe400077a1670 */
[----:B0-----:R-:W-:-:S03]  /*7610*/  F2FP.SATFINITE.E5M2.F32.PACK_AB_MERGE_C R7, RZ, R94, RZ ;  /* 0x0000005eff07723e */ /* 0x001fc600048060ff */
        /* <DEDUP_REMOVED lines=21> */
[----:B0-----:R-:W-:-:S07]  /*7770*/  F2FP.SATFINITE.E5M2.F32.PACK_AB_MERGE_C R15, RZ, R18, RZ ;  /* 0x00000012ff0f723e */ /* 0x001fce00048060ff */
[----:B------:R-:W-:Y:S01]  /*7780*/  @!P1 STG.E.U8 desc[UR16][R12.64+0x30], R89 ;  /* 0x000030590c009986 */ /* 0x000fe2000c101110 */
[C---:B------:R-:W-:Y:S02]  /*7790*/  ISETP.LT.OR P1, PT, R31.reuse, 0x39, !P6 ;  /* 0x000000391f00780c */ /* 0x040fe40007721670 */
[C---:B------:R-:W-:Y:S01]  /*77a0*/  ISETP.LT.OR P6, PT, R31.reuse, 0x3a, !P6 ;  /* 0x0000003a1f00780c */ /* 0x040fe200077c1670 */
[----:B------:R0:W-:Y:S01]  /*77b0*/  @!P5 STG.E.U8 desc[UR16][R12.64+0x31], R7 ;  /* 0x000031070c00d986 */ /* 0x0001e2000c101110 */
[C---:B------:R-:W-:Y:S02]  /*77c0*/  ISETP.LT.OR P5, PT, R31.reuse, 0x32, !P3 ;  /* 0x000000321f00780c */ /* 0x040fe40005fa1670 */
[----:B-1----:R-:W-:Y:S01]  /*77d0*/  F2FP.SATFINITE.E5M2.F32.PACK_AB_MERGE_C R17, RZ, R20, RZ ;  /* 0x00000014ff11723e */ /* 0x002fe200048060ff */
[----:B------:R1:W-:Y:S01]  /*77e0*/  @!P2 STG.E.U8 desc[UR16][R10.64+0x30], R23 ;  /* 0x000030170a00a986 */ /* 0x0003e2000c101110 */
[C---:B------:R-:W-:Y:S02]  /*77f0*/  ISETP.LT.OR P2, PT, R31.reuse, 0x39, !P3 ;  /* 0x000000391f00780c */ /* 0x040fe40005f41670 */
[----:B------:R-:W-:-:S02]  /*7800*/  ISETP.LT.OR P3, PT, R31, 0x3a, !P3 ;  /* 0x0000003a1f00780c */ /* 0x000fc40005f61670 */
[----:B0-----:R-:W-:-:S05]  /*7810*/  F2FP.SATFINITE.E5M2.F32.PACK_AB_MERGE_C R7, RZ, R22, RZ ;  /* 0x00000016ff07723e */ /* 0x001fca00048060ff */
[----:B------:R1:W-:Y:S04]  /*7820*/  @!P5 STG.E.U8 desc[UR16][R10.64+0x31], R7 ;  /* 0x000031070a00d986 */ /* 0x0003e8000c101110 */
[----:B------:R1:W-:Y:S04]  /*7830*/  @!P1 STG.E.U8 desc[UR16][R12.64+0x38], R19 ;  /* 0x000038130c009986 */ /* 0x0003e8000c101110 */
[----:B------:R1:W-:Y:S04]  /*7840*/  @!P6 STG.E.U8 desc[UR16][R12.64+0x39], R15 ;  /* 0x0000390f0c00e986 */ /* 0x0003e8000c101110 */
[----:B------:R1:W-:Y:S04]  /*7850*/  @!P2 STG.E.U8 desc[UR16][R10.64+0x38], R21 ;  /* 0x000038150a00a986 */ /* 0x0003e8000c101110 */
[----:B------:R1:W-:Y:S02]  /*7860*/  @!P3 STG.E.U8 desc[UR16][R10.64+0x39], R17 ;  /* 0x000039110a00b986 */ /* 0x0003e4000c101110 */
.L_x_167:
[----:B------:R-:W-:Y:S05]  /*7870*/  BSYNC B0 ;  /* 0x0000000000007941 */ /* 0x000fea0003800000 */
.L_x_37:
[----:B------:R-:W-:Y:S01]  /*7880*/  ULDC UR6, c[0x0][0xc] ;  /* 0x0000030000067ab9 */ /* 0x000fe20000000800 */
[----:B------:R-:W-:Y:S01]  /*7890*/  ULDC UR7, c[0x0][0x10] ;  /* 0x0000040000077ab9 */ /* 0x000fe20000000800 */
[----:B01-34-:R-:W0:Y:S01]  /*78a0*/  LDC R7, c[0x0][0x14] ;  /* 0x00000500ff077b82 */ /* 0x01be220000000800 */
[----:B------:R-:W-:Y:S01]  /*78b0*/  UIMAD.WIDE.U32 UR6, UR6, UR7, URZ ;  /* 0x00000007060672a5 */ /* 0x000fe2000f8e003f */
[----:B------:R-:W-:Y:S02]  /*78c0*/  IMAD.MOV.U32 R10, RZ, RZ, -0x1 ;  /* 0xffffffffff0a7424 */ /* 0x000fe400078e00ff */
[----:B------:R-:W-:-:S03]  /*78d0*/  IMAD.MOV.U32 R6, RZ, RZ, -0x1 ;  /* 0xffffffffff067424 */ /* 0x000fc600078e00ff */
[----:B0-----:R-:W-:-:S04]  /*78e0*/  IMAD.WIDE.U32 R2, R7, UR6, R2 ;  /* 0x0000000607027c25 */ /* 0x001fc8000f8e0002 */
[----:B------:R-:W-:Y:S01]  /*78f0*/  IMAD R7, R7, UR7, RZ ;  /* 0x0000000707077c24 */ /* 0x000fe2000f8e02ff */
[----:B------:R-:W-:Y:S02]  /*7900*/  ULDC.64 UR6, c[0x0][0x650] ;  /* 0x0001940000067ab9 */ /* 0x000fe40000000a00 */
[----:B------:R-:W-:Y:S01]  /*7910*/  ISETP.GE.U32.AND P1, PT, R2, UR6, PT ;  /* 0x0000000602007c0c */ /* 0x000fe2000bf26070 */
[--C-:B------:R-:W-:Y:S01]  /*7920*/  IMAD.IADD R3, R3, 0x1, R7.reuse ;  /* 0x0000000103037824 */ /* 0x100fe200078e0207 */
[----:B------:R-:W-:-:S04]  /*7930*/  PRMT R7, RZ, 0x7610, R7 ;  /* 0x00007610ff077816 */ /* 0x000fc80000000007 */
[----:B------:R-:W-:-:S13]  /*7940*/  ISETP.GE.U32.AND.EX P1, PT, R3, UR7, PT, P1 ;  /* 0x0000000703007c0c */ /* 0x000fda000bf26110 */
[----:B------:R-:W-:Y:S05]  /*7950*/  @P1 BRA `(.L_x_168) ;  /* 0x0000000400601947 */ /* 0x000fea0003800000 */
[----:B------:R-:W0:Y:S01]  /*7960*/  S2R R20, SR_CTAID.X ;  /* 0x0000000000147919 */ /* 0x000e220000002500 */
[----:B------:R-:W1:Y:S01]  /*7970*/  LDC.64 R14, c[0x0][0x628] ;  /* 0x00018a00ff0e7b82 */ /* 0x000e620000000a00 */
[----:B------:R-:W-:Y:S01]  /*7980*/  ULDC UR6, c[0x0][0x150] ;  /* 0x0000540000067ab9 */ /* 0x000fe20000000800 */
[----:B-----5:R-:W-:Y:S01]  /*7990*/  IMAD.MOV.U32 R12, RZ, RZ, R2 ;  /* 0x000000ffff0c7224 */ /* 0x020fe200078e0002 */
[----:B------:R-:W3:Y:S01]  /*79a0*/  S2R R22, SR_CTAID.Y ;  /* 0x0000000000167919 */ /* 0x000ee20000002600 */
[----:B------:R-:W-:-:S04]  /*79b0*/  IMAD.MOV.U32 R13, RZ, RZ, R3 ;  /* 0x000000ffff0d7224 */ /* 0x000fc800078e0003 */
[----:B------:R-:W4:Y:S08]  /*79c0*/  LDC R23, c[0x0][0x144] ;  /* 0x00005100ff177b82 */ /* 0x000f300000000800 */
[----:B--2---:R-:W2:Y:S08]  /*79d0*/  LDC R16, c[0x0][0x630] ;  /* 0x00018c00ff107b82 */ /* 0x004eb00000000800 */
[----:B------:R-:W2:Y:S01]  /*79e0*/  LDC.64 R18, c[0x0][0x620] ;  /* 0x00018800ff127b82 */ /* 0x000ea20000000a00 */
[----:B-1----:R-:W-:-:S04]  /*79f0*/  ISETP.NE.U32.AND P1, PT, R14, RZ, PT ;  /* 0x000000ff0e00720c */ /* 0x002fc80003f25070 */
[----:B------:R-:W-:Y:S02]  /*7a00*/  ISETP.NE.AND.EX P1, PT, R15, RZ, PT, P1 ;  /* 0x000000ff0f00720c */ /* 0x000fe40003f25310 */
[----:B0-----:R-:W-:-:S05]  /*7a10*/  I2FP.F32.U32 R6, R20 ;  /* 0x0000001400067245 */ /* 0x001fca0000201000 */
[----:B------:R-:W-:-:S04]  /*7a20*/  FMUL R6, R6, UR6 ;  /* 0x0000000606067c20 */ /* 0x000fc80008400000 */
[----:B------:R0:W1:Y:S02]  /*7a30*/  F2I.U32.TRUNC.NTZ R21, R6 ;  /* 0x0000000600157305 */ /* 0x000064000020f000 */
[----:B---34-:R-:W-:Y:S05]  /*7a40*/  @!P1 BRA `(.L_x_169) ;  /* 0x0000000000289947 */ /* 0x018fea0003800000 */
[----:B------:R-:W3:Y:S02]  /*7a50*/  LDC R7, c[0x0][0x634] ;  /* 0x00018d00ff077b82 */ /* 0x000ee40000000800 */
[----:B---3--:R-:W-:-:S05]  /*7a60*/  IADD3 R13, P1, R2, R7, RZ ;  /* 0x00000007020d7210 */ /* 0x008fca0007f3e0ff */
[----:B------:R-:W-:-:S04]  /*7a70*/  IMAD.X R17, RZ, RZ, R3, P1 ;  /* 0x000000ffff117224 */ /* 0x000fc800008e0603 */
[----:B0-----:R-:W-:-:S04]  /*7a80*/  IMAD.WIDE.U32 R6, R17, R14, RZ ;  /* 0x0000000e11067225 */ /* 0x001fc800078e00ff */
[----:B------:R-:W-:-:S04]  /*7a90*/  IMAD.WIDE.U32 R10, P1, R13, R15, R6 ;  /* 0x0000000f0d0a7225 */ /* 0x000fc80007820006 */
[----:B------:R-:W-:-:S04]  /*7aa0*/  IMAD.WIDE.U32 R6, R13, R14, RZ ;  /* 0x0000000e0d067225 */ /* 0x000fc800078e00ff */
[----:B------:R-:W-:Y:S01]  /*7ab0*/  IMAD.X R13, RZ, RZ, RZ, P1 ;  /* 0x000000ffff0d7224 */ /* 0x000fe200008e06ff */
[----:B------:R-:W-:Y:S01]  /*7ac0*/  IADD3 RZ, P1, R7, R10, RZ ;  /* 0x0000000a07ff7210 */ /* 0x000fe20007f3e0ff */
[----:B------:R-:W-:-:S04]  /*7ad0*/  IMAD.MOV.U32 R12, RZ, RZ, R11 ;  /* 0x000000ffff0c7224 */ /* 0x000fc800078e000b */
[----:B------:R-:W-:-:S08]  /*7ae0*/  IMAD.WIDE.U32.X R12, R17, R15, R12, P1 ;  /* 0x0000000f110c7225 */ /* 0x000fd000008e040c */
.L_x_169:
[----:B------:R-:W3:Y:S01]  /*7af0*/  LDC.64 R28, c[0x0][0x640] ;  /* 0x00019000ff1c7b82 */ /* 0x000ee20000000a00 */
[-C--:B--2---:R-:W-:Y:S01]  /*7b00*/  SHF.R.U64 R17, R12, R16.reuse, R13 ;  /* 0x000000100c117219 */ /* 0x084fe2000000120d */
[----:B-1----:R-:W-:Y:S01]  /*7b10*/  IMAD.MOV R21, RZ, RZ, -R21 ;  /* 0x000000ffff157224 */ /* 0x002fe200078e0a15 */
[----:B0-----:R-:W-:Y:S01]  /*7b20*/  SHF.R.U32.HI R6, RZ, R16, R13 ;  /* 0x00000010ff067219 */ /* 0x001fe2000001160d */
[----:B------:R-:W-:Y:S01]  /*7b30*/  ULDC UR6, c[0x0][0x154] ;  /* 0x0000550000067ab9 */ /* 0x000fe20000000800 */
[----:B------:R-:W-:Y:S01]  /*7b40*/  IADD3 R11, P1, RZ, -R17, RZ ;  /* 0x80000011ff0b7210 */ /* 0x000fe20007f3e0ff */
[----:B------:R-:W-:Y:S02]  /*7b50*/  IMAD R23, R23, R21, R20 ;  /* 0x0000001517177224 */ /* 0x000fe400078e0214 */
[----:B------:R-:W0:Y:S01]  /*7b60*/  LDC R12, c[0x0][0x618] ;  /* 0x00018600ff0c7b82 */ /* 0x000e220000000800 */
[----:B------:R-:W-:Y:S02]  /*7b70*/  IMAD.MOV.U32 R13, RZ, RZ, 0x1 ;  /* 0x00000001ff0d7424 */ /* 0x000fe400078e00ff */
[----:B------:R-:W-:-:S04]  /*7b80*/  IMAD.X R7, RZ, RZ, ~R6, P1 ;  /* 0x000000ffff077224 */ /* 0x000fc800008e0e06 */
[-C--:B------:R-:W-:Y:S01]  /*7b90*/  IMAD R10, R7, R18.reuse, RZ ;  /* 0x00000012070a7224 */ /* 0x080fe200078e02ff */
[----:B------:R-:W1:Y:S01]  /*7ba0*/  LDC R24, c[0x0][0x608] ;  /* 0x00018200ff187b82 */ /* 0x000e620000000800 */
[----:B------:R-:W-:-:S04]  /*7bb0*/  IMAD.WIDE.U32 R6, R11, R18, R2 ;  /* 0x000000120b067225 */ /* 0x000fc800078e0002 */
[----:B------:R-:W-:Y:S01]  /*7bc0*/  IMAD R11, R11, R19, R10 ;  /* 0x000000130b0b7224 */ /* 0x000fe200078e020a */
[----:B------:R-:W-:Y:S02]  /*7bd0*/  I2FP.F32.U32 R10, R22 ;  /* 0x00000016000a7245 */ /* 0x000fe40000201000 */
[----:B------:R-:W2:Y:S01]  /*7be0*/  LDC R26, c[0x0][0x658] ;  /* 0x00019600ff1a7b82 */ /* 0x000ea20000000800 */
[----:B------:R-:W-:Y:S01]  /*7bf0*/  IMAD.IADD R7, R7, 0x1, R11 ;  /* 0x0000000107077824 */ /* 0x000fe200078e020b */
[----:B---3--:R-:W-:Y:S01]  /*7c00*/  ISETP.NE.U32.AND P1, PT, R28, RZ, PT ;  /* 0x000000ff1c00720c */ /* 0x008fe20003f25070 */
[----:B------:R-:W-:Y:S01]  /*7c10*/  FMUL R10, R10, UR6 ;  /* 0x000000060a0a7c20 */ /* 0x000fe20008400000 */
[----:B------:R-:W-:Y:S02]  /*7c20*/  IMAD.MOV.U32 R11, RZ, RZ, -0x1 ;  /* 0xffffffffff0b7424 */ /* 0x000fe400078e00ff */
[----:B------:R-:W-:Y:S01]  /*7c30*/  ISETP.NE.AND.EX P1, PT, R29, RZ, PT, P1 ;  /* 0x000000ff1d00720c */ /* 0x000fe20003f25310 */
[----:B------:R3:W4:Y:S01]  /*7c40*/  F2I.U32.TRUNC.NTZ R19, R10 ;  /* 0x0000000a00137305 */ /* 0x000722000020f000 */
[----:B------:R-:W3:Y:S01]  /*7c50*/  LDC R21, c[0x0][0x148] ;  /* 0x00005200ff157b82 */ /* 0x000ee20000000800 */
[----:B0-----:R-:W-:-:S02]  /*7c60*/  SHF.R.U64 R16, R6, R12, R7 ;  /* 0x0000000c06107219 */ /* 0x001fc40000001207 */
[----:B------:R-:W-:-:S05]  /*7c70*/  SHF.R.U32.HI R7, RZ, R12, R7 ;  /* 0x0000000cff077219 */ /* 0x000fca0000011607 */
[----:B------:R-:W0:Y:S01]  /*7c80*/  LDC R20, c[0x0][0x600] ;  /* 0x00018000ff147b82 */ /* 0x000e220000000800 */
[-CC-:B-1----:R-:W-:Y:S02]  /*7c90*/  SHF.R.U64 R14, R16, R24.reuse, R7.reuse ;  /* 0x00000018100e7219 */ /* 0x182fe40000001207 */
[----:B------:R-:W-:-:S05]  /*7ca0*/  SHF.R.U32.HI R7, RZ, R24, R7 ;  /* 0x00000018ff077219 */ /* 0x000fca0000011607 */
[----:B------:R-:W1:Y:S01]  /*7cb0*/  LDC R27, c[0x0][0x648] ;  /* 0x00019200ff1b7b82 */ /* 0x000e620000000800 */
[-CC-:B--2---:R-:W-:Y:S02]  /*7cc0*/  SHF.R.U64 R18, R14, R26.reuse, R7.reuse ;  /* 0x0000001a0e127219 */ /* 0x184fe40000001207 */
[-C--:B------:R-:W-:Y:S02]  /*7cd0*/  SHF.L.U32 R11, R11, R26.reuse, RZ ;  /* 0x0000001a0b0b7219 */ /* 0x080fe400000006ff */
[-C--:B------:R-:W-:Y:S01]  /*7ce0*/  SHF.R.U32.HI R7, RZ, R26.reuse, R7 ;  /* 0x0000001aff077219 */ /* 0x080fe20000011607 */
[----:B------:R-:W-:Y:S01]  /*7cf0*/  IMAD.MOV.U32 R6, RZ, RZ, R18 ;  /* 0x000000ffff067224 */ /* 0x000fe200078e0012 */
[----:B------:R-:W-:Y:S01]  /*7d00*/  SHF.L.U32 R30, R13, R26, RZ ;  /* 0x0000001a0d1e7219 */ /* 0x000fe200000006ff */
[----:B------:R-:W2:Y:S01]  /*7d10*/  LDC R31, c[0x0][0x638] ;  /* 0x00018e00ff1f7b82 */ /* 0x000ea20000000800 */
[----:B------:R-:W-:-:S07]  /*7d20*/  LOP3.LUT R25, RZ, R11, RZ, 0x33, !PT ;  /* 0x0000000bff197212 */ /* 0x000fce00078e33ff */
[----:B------:R-:W0:Y:S01]  /*7d30*/  LDC R32, c[0x0][0x610] ;  /* 0x00018400ff207b82 */ /* 0x000e220000000800 */
[----:B----4-:R-:W-:Y:S05]  /*7d40*/  @!P1 BRA `(.L_x_170) ;  /* 0x0000000000289947 */ /* 0x010fea0003800000 */
[----:B------:R-:W4:Y:S02]  /*7d50*/  LDC R13, c[0x0][0x64c] ;  /* 0x00019300ff0d7b82 */ /* 0x000f240000000800 */
[----:B----4-:R-:W-:-:S05]  /*7d60*/  IADD3 R13, P1, R18, R13, RZ ;  /* 0x0000000d120d7210 */ /* 0x010fca0007f3e0ff */
[----:B------:R-:W-:-:S04]  /*7d70*/  IMAD.X R15, RZ, RZ, R7, P1 ;  /* 0x000000ffff0f7224 */ /* 0x000fc800008e0607 */
[----:B------:R-:W-:-:S04]  /*7d80*/  IMAD.WIDE.U32 R6, R15, R28, RZ ;  /* 0x0000001c0f067225 */ /* 0x000fc800078e00ff */
[----:B---3--:R-:W-:-:S04]  /*7d90*/  IMAD.WIDE.U32 R10, P1, R13, R29, R6 ;  /* 0x0000001d0d0a7225 */ /* 0x008fc80007820006 */
[----:B------:R-:W-:-:S04]  /*7da0*/  IMAD.WIDE.U32 R6, R13, R28, RZ ;  /* 0x0000001c0d067225 */ /* 0x000fc800078e00ff */
[----:B------:R-:W-:Y:S01]  /*7db0*/  IMAD.X R13, RZ, RZ, RZ, P1 ;  /* 0x000000ffff0d7224 */ /* 0x000fe200008e06ff */
[----:B------:R-:W-:Y:S01]  /*7dc0*/  IADD3 RZ, P1, R7, R10, RZ ;  /* 0x0000000a07ff7210 */ /* 0x000fe20007f3e0ff */
[----:B------:R-:W-:-:S04]  /*7dd0*/  IMAD.MOV.U32 R12, RZ, RZ, R11 ;  /* 0x000000ffff0c7224 */ /* 0x000fc800078e000b */
[----:B------:R-:W-:-:S08]  /*7de0*/  IMAD.WIDE.U32.X R6, R15, R29, R12, P1 ;  /* 0x0000001d0f067225 */ /* 0x000fd000008e040c */
.L_x_170:
[----:B-1----:R-:W-:Y:S01]  /*7df0*/  SHF.R.U64 R6, R6, R27, R7 ;  /* 0x0000001b06067219 */ /* 0x002fe20000001207 */
[----:B0-----:R-:W-:Y:S01]  /*7e00*/  VIADD R13, R20, 0xffffffff ;  /* 0xffffffff140d7836 */ /* 0x001fe20000000000 */
[----:B------:R-:W-:Y:S01]  /*7e10*/  LOP3.LUT R11, R14, R25, RZ, 0xc0, !PT ;  /* 0x000000190e0b7212 */ /* 0x000fe200078ec0ff */
[----:B------:R-:W-:Y:S02]  /*7e20*/  IMAD.MOV R19, RZ, RZ, -R19 ;  /* 0x000000ffff137224 */ /* 0x000fe400078e0a13 */
[----:B------:R-:W-:Y:S02]  /*7e30*/  IMAD.MOV R7, RZ, RZ, -R6 ;  /* 0x000000ffff077224 */ /* 0x000fe400078e0a06 */
[----:B------:R-:W-:Y:S01]  /*7e40*/  IMAD R30, R30, R6, R11 ;  /* 0x000000061e1e7224 */ /* 0x000fe200078e020b */
[----:B------:R-:W-:Y:S01]  /*7e50*/  LOP3.LUT R11, R16, R13, RZ, 0xc0, !PT ;  /* 0x0000000d100b7212 */ /* 0x000fe200078ec0ff */
[----:B---3--:R-:W-:Y:S02]  /*7e60*/  @P4 IMAD R23, R21, R19, R22 ;  /* 0x0000001315174224 */ /* 0x008fe400078e0216 */
[----:B--2---:R-:W-:-:S02]  /*7e70*/  IMAD R6, R7, R31, R18 ;  /* 0x0000001f07067224 */ /* 0x004fc400078e0212 */
[----:B------:R-:W-:Y:S02]  /*7e80*/  IMAD R30, R30, R32, R23 ;  /* 0x000000201e1e7224 */ /* 0x000fe400078e0217 */
[----:B------:R-:W-:Y:S02]  /*7e90*/  IMAD R11, R6, R20, R11 ;  /* 0x00000014060b7224 */ /* 0x000fe400078e020b */
[----:B------:R-:W-:Y:S02]  /*7ea0*/  IMAD.MOV.U32 R7, RZ, RZ, 0x1 ;  /* 0x00000001ff077424 */ /* 0x000fe400078e00ff */
[----:B------:R-:W-:Y:S01]  /*7eb0*/  IMAD.MOV.U32 R6, RZ, RZ, R17 ;  /* 0x000000ffff067224 */ /* 0x000fe200078e0011 */
[----:B------:R-:W-:Y:S02]  /*7ec0*/  SEL R10, R11, R30, !P4 ;  /* 0x0000001e0b0a7207 */ /* 0x000fe40006000000 */
[----:B------:R-:W-:-:S07]  /*7ed0*/  SEL R30, R30, R11, !P4 ;  /* 0x0000000b1e1e7207 */ /* 0x000fce0006000000 */
.L_x_168:
[----:B------:R-:W-:Y:S01]  /*7ee0*/  LOP3.LUT P1, RZ, R7, 0xff, RZ, 0xc0, !PT ;  /* 0x000000ff07ff7812 */ /* 0x000fe2000782c0ff */
[----:B------:R-:W-:-:S12]  /*7ef0*/  IMAD.MOV.U32 R7, RZ, RZ, R30 ;  /* 0x000000ffff077224 */ /* 0x000fd800078e001e */
[----:B------:R-:W-:Y:S05]  /*7f00*/  @P1 BRA `(.L_x_171) ;  /* 0xffffff9000981947 */ /* 0x000fea000383ffff */
[----:B------:R-:W-:Y:S05]  /*7f10*/  EXIT ;  /* 0x000000000000794d */ /* 0x000fea0003800000 */
.L_x_7:
[----:B0-----:R-:W-:Y:S01]  /*7f20*/  ULDC.64 UR4, c[0x0][0x650] ;  /* 0x0001940000047ab9 */ /* 0x001fe20000000a00 */
        /* <DEDUP_REMOVED lines=25> */
.L_x_173:
[----:B------:R-:W0:Y:S01]  /*80c0*/  LDC.64 R28, c[0x0][0x640] ;  /* 0x00019000ff1c7b82 */ /* 0x000e220000000a00 */
[-CC-:B------:R-:W-:Y:S01]  /*80d0*/  SHF.R.U64 R21, R16, R10.reuse, R17.reuse ;  /* 0x0000000a10157219 */ /* 0x180fe20000001211 */
[----:B------:R-:W-:Y:S01]  /*80e0*/  IMAD.MOV.U32 R27, RZ, RZ, 0x1 ;  /* 0x00000001ff1b7424 */ /* 0x000fe200078e00ff */
[----:B------:R-:W-:Y:S02]  /*80f0*/  SHF.R.U32.HI R5, RZ, R10, R17 ;  /* 0x0000000aff057219 */ /* 0x000fe40000011611 */
[----:B------:R-:W-:-:S03]  /*8100*/  IADD3 R7, P0, RZ, -R21, RZ ;  /* 0x80000015ff077210 */ /* 0x000fc60007f1e0ff */
[----:B------:R-:W1:Y:S02]  /*8110*/  LDC R14, c[0x0][0x618] ;  /* 0x00018600ff0e7b82 */ /* 0x000e640000000800 */
[----:B------:R-:W-:Y:S02]  /*8120*/  IMAD.X R5, RZ, RZ, ~R5, P0 ;  /* 0x000000ffff057224 */ /* 0x000fe400000e0e05 */
[----:B------:R-:W-:-:S04]  /*8130*/  IMAD.WIDE.U32 R12, R7, R24, R2 ;  /* 0x00000018070c7225 */ /* 0x000fc800078e0002 */
[----:B------:R-:W2:Y:S01]  /*8140*/  LDC R16, c[0x0][0x608] ;  /* 0x00018200ff107b82 */ /* 0x000ea20000000800 */
[----:B------:R-:W-:-:S04]  /*8150*/  IMAD R10, R5, R24, RZ ;  /* 0x00000018050a7224 */ /* 0x000fc800078e02ff */
[----:B------:R-:W-:Y:S02]  /*8160*/  IMAD R5, R7, R25, R10 ;  /* 0x0000001907057224 */ /* 0x000fe400078e020a */
[----:B------:R-:W-:Y:S01]  /*8170*/  IMAD.MOV.U32 R7, RZ, RZ, -0x1 ;  /* 0xffffffffff077424 */ /* 0x000fe200078e00ff */
[----:B------:R-:W3:Y:S01]  /*8180*/  LDC R26, c[0x0][0x658] ;  /* 0x00019600ff1a7b82 */ /* 0x000ee20000000800 */
[----:B------:R-:W-:Y:S01]  /*8190*/  IMAD.IADD R5, R13, 0x1, R5 ;  /* 0x000000010d057824 */ /* 0x000fe200078e0205 */
[----:B0-----:R-:W-:-:S04]  /*81a0*/  ISETP.NE.U32.AND P0, PT, R28, RZ, PT ;  /* 0x000000ff1c00720c */ /* 0x001fc80003f05070 */
        /* <DEDUP_REMOVED lines=8> */
[-CC-:B---3--:R-:W-:Y:S02]  /*8230*/  SHF.R.U64 R24, R22, R26.reuse, R5.reuse ;  /* 0x0000001a16187219 */ /* 0x188fe40000001205 */
[-C--:B------:R-:W-:Y:S02]  /*8240*/  SHF.L.U32 R7, R7, R26.reuse, RZ ;  /* 0x0000001a07077219 */ /* 0x080fe400000006ff */
[----:B------:R-:W-:Y:S01]  /*8250*/  SHF.R.U32.HI R13, RZ, R26, R5 ;  /* 0x0000001aff0d7219 */ /* 0x000fe20000011605 */
[----:B------:R-:W-:Y:S01]  /*8260*/  IMAD.MOV.U32 R12, RZ, RZ, R24 ;  /* 0x000000ffff0c7224 */ /* 0x000fe200078e0018 */
[----:B------:R-:W-:Y:S01]  /*8270*/  LOP3.LUT R31, RZ, R7, RZ, 0x33, !PT ;  /* 0x00000007ff1f7212 */ /* 0x000fe200078e33ff */
[----:B------:R-:W3:Y:S01]  /*8280*/  LDC R30, c[0x0][0x610] ;  /* 0x00018400ff1e7b82 */ /* 0x000ee20000000800 */
[----:B------:R-:W-:Y:S05]  /*8290*/  @!P0 BRA `(.L_x_174) ;  /* 0x0000000000288947 */ /* 0x000fea0003800000 */
        /* <DEDUP_REMOVED lines=10> */
.L_x_174:
[----:B-1----:R-:W-:Y:S01]  /*8340*/  SHF.R.U64 R10, R12, R10, R13 ;  /* 0x0000000a0c0a7219 */ /* 0x002fe2000000120d */
[----:B0-----:R-:W-:Y:S01]  /*8350*/  VIADD R9, R23, 0xffffffff ;  /* 0xffffffff17097836 */ /* 0x001fe20000000000 */
[----:B------:R-:W-:Y:S01]  /*8360*/  SHF.L.U32 R27, R27, R26, RZ ;  /* 0x0000001a1b1b7219 */ /* 0x000fe200000006ff */
[----:B------:R-:W-:Y:S01]  /*8370*/  @P4 IMAD R11, R19, R20, R8 ;  /* 0x00000014130b4224 */ /* 0x000fe200078e0208 */
[----:B------:R-:W-:Y:S01]  /*8380*/  LOP3.LUT R5, R22, R31, RZ, 0xc0, !PT ;  /* 0x0000001f16057212 */ /* 0x000fe200078ec0ff */
[----:B------:R-:W-:Y:S01]  /*8390*/  IMAD.MOV R7, RZ, RZ, -R10 ;  /* 0x000000ffff077224 */ /* 0x000fe200078e0a0a */
[----:B------:R-:W-:Y:S01]  /*83a0*/  LOP3.LUT R18, R18, R9, RZ, 0xc0, !PT ;  /* 0x0000000912127212 */ /* 0x000fe200078ec0ff */
[----:B------:R-:W-:Y:S02]  /*83b0*/  IMAD.MOV.U32 R16, RZ, RZ, R21 ;  /* 0x000000ffff107224 */ /* 0x000fe400078e0015 */
[----:B------:R-:W-:Y:S02]  /*83c0*/  IMAD R10, R27, R10, R5 ;  /* 0x0000000a1b0a7224 */ /* 0x000fe400078e0205 */
[----:B--2---:R-:W-:-:S02]  /*83d0*/  IMAD R5, R7, R25, R24 ;  /* 0x0000001907057224 */ /* 0x004fc400078e0218 */
[----:B------:R-:W-:Y:S02]  /*83e0*/  IMAD.MOV.U32 R7, RZ, RZ, 0x1 ;  /* 0x00000001ff077424 */ /* 0x000fe400078e00ff */
[----:B---3--:R-:W-:Y:S02]  /*83f0*/  IMAD R11, R10, R30, R11 ;  /* 0x0000001e0a0b7224 */ /* 0x008fe400078e020b */
[----:B------:R-:W-:Y:S01]  /*8400*/  IMAD R18, R5, R23, R18 ;  /* 0x0000001705127224 */ /* 0x000fe200078e0212 */
[----:B------:R-:W-:-:S04]  /*8410*/  PRMT R5, R7, 0x7610, R5 ;  /* 0x0000761007057816 */ /* 0x000fc80000000005 */
[----:B------:R-:W-:Y:S02]  /*8420*/  SEL R7, R18, R11, !P4 ;  /* 0x0000000b12077207 */ /* 0x000fe40006000000 */
[----:B------:R-:W-:-:S07]  /*8430*/  SEL R18, R11, R18, !P4 ;  /* 0x000000120b127207 */ /* 0x000fce0006000000 */
.L_x_172:
[----:B------:R-:W-:-:S08]  /*8440*/  NOP ;  /* 0x0000000000007918 */ /* 0x000fd00000000000 */
[----:B------:R-:W0:-:S00]  /*8450*/  USETMAXREG.DEALLOC.CTAPOOL 0x28 ;  /* 0x00000028000079c8 */ /* 0x000e0000080e0500 */
[----:B0-----:R-:W-:-:S13]  /*8460*/  ISETP.NE.AND P0, PT, R6, RZ, PT ;  /* 0x000000ff0600720c */ /* 0x001fda0003f05270 */
[----:B------:R-:W-:Y:S05]  /*8470*/  @P0 EXIT ;  /* 0x000000000000094d */ /* 0x000fea0003800000 */
[----:B------:R-:W-:Y:S01]  /*8480*/  LOP3.LUT P0, RZ, R5, 0xff, RZ, 0xc0, !PT ;  /* 0x000000ff05ff7812 */ /* 0x000fe2000780c0ff */
[----:B------:R-:W-:Y:S02]  /*8490*/  IMAD.MOV.U32 R5, RZ, RZ, 0x1 ;  /* 0x00000001ff057424 */ /* 0x000fe400078e00ff */
[----:B------:R-:W-:-:S10]  /*84a0*/  IMAD.MOV.U32 R17, RZ, RZ, RZ ;  /* 0x000000ffff117224 */ /* 0x000fd400078e00ff */
[----:B------:R-:W-:Y:S05]  /*84b0*/  @!P0 BRA `(.L_x_175) ;  /* 0x0000000c00348947 */ /* 0x000fea0003800000 */
[----:B------:R-:W0:Y:S01]  /*84c0*/  LDC R5, c[0x0][0x28c] ;  /* 0x0000a300ff057b82 */ /* 0x000e220000000800 */
[----:B------:R-:W-:Y:S01]  /*84d0*/  ULDC UR5, c[0x0][0x658] ;  /* 0x0001960000057ab9 */ /* 0x000fe20000000800 */
[----:B------:R-:W-:Y:S01]  /*84e0*/  UMOV UR7, 0xffffffff ;  /* 0xffffffff00077882 */ /* 0x000fe20000000000 */
[----:B------:R-:W-:Y:S01]  /*84f0*/  ULDC UR6, c[0x0][0xc] ;  /* 0x0000030000067ab9 */ /* 0x000fe20000000800 */
[----:B------:R-:W-:Y:S01]  /*8500*/  USHF.L.U32 UR8, UR7, UR5, URZ ;  /* 0x0000000507087299 */ /* 0x000fe2000800063f */
[----:B------:R-:W-:Y:S01]  /*8510*/  BSSY B0, `(.L_x_175) ;  /* 0x00000c7000007945 */ /* 0x000fe20003800000 */
[----:B------:R-:W-:Y:S01]  /*8520*/  UMOV UR9, 0x1 ;  /* 0x0000000100097882 */ /* 0x000fe20000000000 */
[----:B------:R-:W-:Y:S01]  /*8530*/  ULDC UR7, c[0x0][0x10] ;  /* 0x0000040000077ab9 */ /* 0x000fe20000000800 */
[----:B------:R-:W1:Y:S01]  /*8540*/  S2UR UR10, SR_CgaCtaId ;  /* 0x00000000000a79c3 */ /* 0x000e620000008800 */
[----:B------:R-:W-:Y:S01]  /*8550*/  UIMAD.WIDE.U32 UR6, UR6, UR7, URZ ;  /* 0x00000007060672a5 */ /* 0x000fe2000f8e003f */
[----:B------:R-:W-:Y:S01]  /*8560*/  IMAD.MOV.U32 R14, RZ, RZ, 0x1 ;  /* 0x00000001ff0e7424 */ /* 0x000fe200078e00ff */
[----:B------:R-:W-:Y:S01]  /*8570*/  USHF.L.U32 UR18, UR9, UR5, URZ ;  /* 0x0000000509127299 */ /* 0x000fe2000800063f */
[----:B------:R-:W-:Y:S01]  /*8580*/  LOP3.LUT R15, R4, 0x2, RZ, 0xfc, !PT ;  /* 0x00000002040f7812 */ /* 0x000fe200078efcff */
[----:B------:R-:W-:Y:S01]  /*8590*/  IMAD.MOV.U32 R17, RZ, RZ, RZ ;  /* 0x000000ffff117224 */ /* 0x000fe200078e00ff */
[----:B------:R-:W-:Y:S01]  /*85a0*/  ULDC UR5, c[0x0][0x14] ;  /* 0x0000050000057ab9 */ /* 0x000fe20000000800 */
[----:B------:R-:W-:Y:S01]  /*85b0*/  ULDC UR4, c[0x0][0x600] ;  /* 0x0001800000047ab9 */ /* 0x000fe20000000800 */
[----:B------:R-:W-:-:S02]  /*85c0*/  UIMAD.WIDE.U32 UR22, UR6, UR5, URZ ;  /* 0x00000005061672a5 */ /* 0x000fc4000f8e003f */
[----:B------:R-:W-:Y:S02]  /*85d0*/  UIMAD UR13, UR7, UR5, URZ ;  /* 0x00000005070d72a4 */ /* 0x000fe4000f8e023f */
[----:B------:R-:W-:Y:S02]  /*85e0*/  UIADD3 UR4, UR4, -0x1, URZ ;  /* 0xffffffff04047890 */ /* 0x000fe4000fffe03f */
[----:B------:R-:W-:Y:S01]  /*85f0*/  ULOP3.LUT UR17, URZ, UR8, URZ, 0x33, !UPT ;  /* 0x000000083f117292 */ /* 0x000fe2000f8e333f */
[----:B0-----:R-:W-:Y:S01]  /*8600*/  VIADD R5, R5, 0x1f ;  /* 0x0000001f05057836 */ /* 0x001fe20000000000 */
[----:B------:R-:W-:Y:S01]  /*8610*/  UIADD3 UR13, UR23, UR13, URZ ;  /* 0x0000000d170d7290 */ /* 0x000fe2000fffe03f */
[----:B------:R-:W-:-:S03]  /*8620*/  ULDC.64 UR24, c[0x0][0x198] ;  /* 0x0000660000187ab9 */ /* 0x000fc60000000a00 */
[----:B------:R-:W-:Y:S01]  /*8630*/  SHF.R.S32.HI R6, RZ, 0x1f, R5 ;  /* 0x0000001fff067819 */ /* 0x000fe20000011405 */
[----:B-1----:R-:W-:-:S03]  /*8640*/  IMAD.U32 R11, RZ, RZ, UR10 ;  /* 0x0000000aff0b7e24 */ /* 0x002fc6000f8e00ff */
[----:B------:R-:W-:Y:S01]  /*8650*/  LEA.HI R6, R6, R5, RZ, 0x5 ;  /* 0x0000000506067211 */ /* 0x000fe200078f28ff */
[----:B------:R-:W-:-:S03]  /*8660*/  IMAD.MOV.U32 R5, RZ, RZ, 0x1 ;  /* 0x00000001ff057424 */ /* 0x000fc600078e00ff */
[----:B------:R-:W-:-:S05]  /*8670*/  SHF.R.S32.HI R10, RZ, 0x5, R6 ;  /* 0x00000005ff0a7819 */ /* 0x000fca0000011406 */
[----:B------:R-:W-:-:S07]  /*8680*/  VIADD R12, R10, 0x1 ;  /* 0x000000010a0c7836 */ /* 0x000fce0000000000 */
.L_x_186:
[----:B------:R-:W-:-:S03]  /*8690*/  UMOV UR5, 0xffffffff ;  /* 0xffffffff00057882 */ /* 0x000fc60000000000 */
[----:B------:R-:W-:Y:S05]  /*86a0*/  BRA.DIV UR5, `(.L_x_176) ;  /* 0x0000000e05cc7947 */ /* 0x000fea000b800000 */
[----:B------:R-:W-:-:S13]  /*86b0*/  ELECT P0, URZ, PT ;  /* 0x00000000003f782f */ /* 0x000fda0003800000 */
.L_x_198:
[----:B------:R-:W0:Y:S01]  /*86c0*/  LDC R6, c[0x0][0x28c] ;  /* 0x0000a300ff067b82 */ /* 0x000e220000000800 */
[----:B------:R-:W-:Y:S01]  /*86d0*/  BSSY B1, `(.L_x_177) ;  /* 0x000003a000017945 */ /* 0x000fe20003800000 */
[----:B0-----:R-:W-:-:S13]  /*86e0*/  ISETP.LT.OR P0, PT, R6, 0x1, !P0 ;  /* 0x000000010600780c */ /* 0x001fda0004701670 */
[----:B------:R-:W-:Y:S05]  /*86f0*/  @P0 BRA `(.L_x_178) ;  /* 0x0000000000dc0947 */ /* 0x000fea0003800000 */
[----:B------:R-:W-:Y:S02]  /*8700*/  IMAD R18, R18, 0x2, R11 ;  /* 0x0000000212127824 */ /* 0x000fe400078e020b */
[----:B------:R-:W-:Y:S02]  /*8710*/  IMAD.SHL.U32 R20, R7, 0x40, RZ ;  /* 0x0000004007147824 */ /* 0x000fe400078e00ff */
[----:B------:R-:W-:Y:S02]  /*8720*/  IMAD.MOV.U32 R22, RZ, RZ, RZ ;  /* 0x000000ffff167224 */ /* 0x000fe400078e00ff */
[----:B------:R-:W-:Y:S02]  /*8730*/  IMAD.MOV.U32 R6, RZ, RZ, R12 ;  /* 0x000000ffff067224 */ /* 0x000fe400078e000c */
[----:B------:R-:W-:Y:S02]  /*8740*/  IMAD.MOV.U32 R7, RZ, RZ, R5 ;  /* 0x000000ffff077224 */ /* 0x000fe400078e0005 */
[----:B------:R-:W-:-:S02]  /*8750*/  IMAD.MOV.U32 R8, RZ, RZ, R17 ;  /* 0x000000ffff087224 */ /* 0x000fc400078e0011 */
[----:B------:R-:W-:-:S07]  /*8760*/  IMAD.SHL.U32 R19, R18, 0x80, RZ ;  /* 0x0000008012137824 */ /* 0x000fce00078e00ff */
.L_x_181:
[----:B------:R-:W0:Y:S01]  /*8770*/  S2UR UR5, SR_CgaCtaId ;  /* 0x00000000000579c3 */ /* 0x000e220000008800 */
[----:B------:R-:W-:Y:S02]  /*8780*/  MOV R18, 0x400 ;  /* 0x0000040000127802 */ /* 0x000fe40000000f00 */
[----:B------:R-:W-:Y:S02]  /*8790*/  SHF.L.U32 R9, R7, 0x1f, RZ ;  /* 0x0000001f07097819 */ /* 0x000fe400000006ff */
[----:B------:R-:W-:-:S13]  /*87a0*/  LOP3.LUT P1, RZ, R0, 0x7f, RZ, 0xc0, !PT ;  /* 0x0000007f00ff7812 */ /* 0x000fda000782c0ff */
[----:B------:R-:W1:Y:S01]  /*87b0*/  @!P1 LDC R13, c[0x0][0x500] ;  /* 0x00014000ff0d9b82 */ /* 0x000e620000000800 */
[----:B0-----:R-:W-:-:S05]  /*87c0*/  IMAD.U32 R11, RZ, RZ, UR5 ;  /* 0x00000005ff0b7e24 */ /* 0x001fca000f8e00ff */
[----:B------:R-:W-:-:S05]  /*87d0*/  LEA R21, R11, R18, 0x18 ;  /* 0x000000120b157211 */ /* 0x000fca00078ec0ff */
[----:B------:R-:W-:-:S04]  /*87e0*/  IMAD R18, R8, 0x8, R21 ;  /* 0x0000000808127824 */ /* 0x000fc800078e0215 */
[----:B------:R-:W0:Y:S02]  /*87f0*/  SYNCS.PHASECHK.TRANS64.TRYWAIT P0, [R18+URZ+0x28], R9 ;  /* 0x00002809120075a7 */ /* 0x000e24000800017f */
[----:B01----:R-:W-:Y:S05]  /*8800*/  @!P0 BRA `(.L_x_179) ;  /* 0x0000000c00948947 */ /* 0x003fea0003800000 */
.L_x_199:
[----:B0-----:R-:W-:Y:S01]  /*8810*/  PRMT R9, R15, 0x9910, RZ ;  /* 0x000099100f097816 */ /* 0x001fe200000000ff */
[----:B------:R0:W-:Y:S03]  /*8820*/  @!P1 SYNCS.ARRIVE.TRANS64 RZ, [R18+URZ], R13 ;  /* 0x0000000d12ff99a7 */ /* 0x0001e6000800003f */
[----:B------:R-:W-:-:S13]  /*8830*/  ISETP.NE.AND P0, PT, R9, 0x2, PT ;  /* 0x000000020900780c */ /* 0x000fda0003f05270 */
[----:B0-----:R-:W-:Y:S05]  /*8840*/  @P0 BRA `(.L_x_180) ;  /* 0x0000000000040947 */ /* 0x001fea0003800000 */
[----:B------:R-:W-:Y:S01]  /*8850*/  BPT.TRAP 0x1 ;  /* 0x000000040000795c */ /* 0x000fe20000300000 */
.L_x_180:
[----:B------:R-:W-:Y:S01]  /*8860*/  IMAD R9, R8, 0x2, R11 ;  /* 0x0000000208097824 */ /* 0x000fe200078e020b */
[----:B------:R-:W-:Y:S01]  /*8870*/  R2UR UR9, R18 ;  /* 0x00000000120972ca */ /* 0x000fe200000e0000 */
[----:B------:R-:W-:Y:S01]  /*8880*/  VIADD R6, R6, 0xffffffff ;  /* 0xffffffff06067836 */ /* 0x000fe20000000000 */
[----:B------:R-:W-:Y:S01]  /*8890*/  UIADD3 UR6, UP0, UR24, 0xf0, URZ ;  /* 0x000000f018067890 */ /* 0x000fe2000ff1e03f */
[--C-:B------:R-:W-:Y:S01]  /*88a0*/  IMAD.U32 R9, R9, 0x1000, R21.reuse ;  /* 0x0000100009097824 */ /* 0x100fe200078e0015 */
[----:B------:R-:W-:Y:S01]  /*88b0*/  R2UR UR11, R19 ;  /* 0x00000000130b72ca */ /* 0x000fe200000e0000 */
[----:B------:R-:W-:Y:S01]  /*88c0*/  IMAD R21, R8, 0x800, R21 ;  /* 0x0000080008157824 */ /* 0x000fe200078e0215 */
[----:B------:R-:W-:Y:S01]  /*88d0*/  R2UR UR10, R22 ;  /* 0x00000000160a72ca */ /* 0x000fe200000e0000 */
[----:B------:R-:W-:Y:S01]  /*88e0*/  UIADD3 UR26, UP1, UR24, 0x1f0, URZ ;  /* 0x000001f0181a7890 */ /* 0x000fe2000ff3e03f */
[----:B------:R-:W-:Y:S01]  /*88f0*/  R2UR UR5, R9 ;  /* 0x00000000090572ca */ /* 0x000fe200000e0000 */
[----:B------:R-:W-:Y:S01]  /*8900*/  UIADD3.X UR7, URZ, UR25, URZ, UP0, !UPT ;  /* 0x000000193f077290 */ /* 0x000fe200087fe43f */
[----:B------:R-:W-:Y:S01]  /*8910*/  R2UR UR8, R21 ;  /* 0x00000000150872ca */ /* 0x000fe200000e0000 */
[----:B------:R-:W-:Y:S01]  /*8920*/  VIADD R8, R8, 0x1 ;  /* 0x0000000108087836 */ /* 0x000fe20000000000 */
[----:B------:R-:W-:Y:S01]  /*8930*/  R2UR UR12, R16 ;  /* 0x00000000100c72ca */ /* 0x000fe200000e0000 */
[----:B------:R-:W-:Y:S01]  /*8940*/  UIADD3.X UR27, URZ, UR25, URZ, UP1, !UPT ;  /* 0x000000193f1b7290 */ /* 0x000fe20008ffe43f */
[----:B------:R-:W-:Y:S01]  /*8950*/  R2UR UR19, R20 ;  /* 0x00000000141372ca */ /* 0x000fe200000e0000 */
[----:B------:R-:W-:Y:S01]  /*8960*/  UMOV UR20, 0x30000 ;  /* 0x0003000000147882 */ /* 0x000fe20000000000 */
[----:B------:R-:W-:Y:S01]  /*8970*/  ISETP.GT.AND P1, PT, R6, 0x1, PT ;  /* 0x000000010600780c */ /* 0x000fe20003f24270 */
[----:B------:R-:W-:Y:S01]  /*8980*/  UMOV UR14, 0x0 ;  /* 0x00000000000e7882 */ /* 0x000fe20000000000 */
[----:B------:R-:W-:Y:S01]  /*8990*/  UMOV UR15, 0x10000000 ;  /* 0x10000000000f7882 */ /* 0x000fe20000000000 */
[----:B------:R-:W-:Y:S01]  /*89a0*/  ISETP.NE.AND P0, PT, R8, 0x5, PT ;  /* 0x000000050800780c */ /* 0x000fe20003f05270 */
[----:B------:R-:W-:Y:S01]  /*89b0*/  VIADD R22, R22, 0x20 ;  /* 0x0000002016167836 */ /* 0x000fe20000000000 */
[----:B------:R-:W-:-:S02]  /*89c0*/  UIADD3 UR5, UR5, 0x100, URZ ;  /* 0x0000010005057890 */ /* 0x000fc4000fffe03f */
[----:B------:R-:W-:Y:S01]  /*89d0*/  UIADD3 UR16, UR8, 0xa100, URZ ;  /* 0x0000a10008107890 */ /* 0x000fe2000fffe03f */
[----:B------:R-:W-:Y:S02]  /*89e0*/  SEL R18, RZ, 0x1, P0 ;  /* 0x00000001ff127807 */ /* 0x000fe40000000000 */
[----:B------:R-:W-:Y:S02]  /*89f0*/  SEL R8, R8, RZ, P0 ;  /* 0x000000ff08087207 */ /* 0x000fe40000000000 */
[----:B------:R-:W-:Y:S01]  /*8a00*/  UMOV UR8, UR5 ;  /* 0x0000000500087c82 */ /* 0x000fe20008000000 */
[----:B------:R-:W-:Y:S01]  /*8a10*/  LOP3.LUT R7, R7, R18, RZ, 0x3c, !PT ;  /* 0x0000001207077212 */ /* 0x000fe200078e3cff */
[----:B------:R0:W-:Y:S02]  /*8a20*/  UTMALDG.3D.MULTICAST [UR8], [UR6], UR20, desc[UR14] ;  /* 0x00000e08060073b4 */ /* 0x0001e40008011814 */
[----:B0-----:R-:W-:Y:S01]  /*8a30*/  UMOV UR8, UR16 ;  /* 0x0000001000087c82 */ /* 0x001fe20008000000 */
[----:B------:R-:W-:-:S02]  /*8a40*/  UMOV UR11, UR19 ;  /* 0x00000013000b7c82 */ /* 0x000fc40008000000 */
[----:B------:R0:W-:Y:S02]  /*8a50*/  UTMALDG.3D [UR8], [UR26], desc[UR14] ;  /* 0x00000e081a0075b4 */ /* 0x0001e40008011000 */
[----:B0-----:R-:W-:Y:S05]  /*8a60*/  @P1 BRA `(.L_x_181) ;  /* 0xfffffffc00401947 */ /* 0x001fea000383ffff */
.L_x_178:
[----:B------:R-:W-:Y:S05]  /*8a70*/  BSYNC B1 ;  /* 0x0000000000017941 */ /* 0x000fea0003800000 */
.L_x_177:
[----:B------:R-:W-:Y:S01]  /*8a80*/  LOP3.LUT P1, RZ, R14, 0xff, RZ, 0xc0, !PT ;  /* 0x000000ff0eff7812 */ /* 0x000fe2000782c0ff */
[C---:B------:R-:W-:Y:S01]  /*8a90*/  IMAD.IADD R17, R10.reuse, 0x1, R17 ;  /* 0x000000010a117824 */ /* 0x040fe200078e0211 */
[----:B------:R-:W-:Y:S01]  /*8aa0*/  ULDC.64 UR6, c[0x0][0x650] ;  /* 0x0001940000067ab9 */ /* 0x000fe20000000a00 */
[C---:B------:R-:W-:Y:S01]  /*8ab0*/  ISETP.GE.U32.AND P2, PT, R10.reuse, 0x5, PT ;  /* 0x000000050a00780c */ /* 0x040fe20003f46070 */
[----:B------:R-:W-:Y:S01]  /*8ac0*/  BSSY B1, `(.L_x_182) ;  /* 0x0000069000017945 */ /* 0x000fe20003800000 */
[----:B------:R-:W-:Y:S01]  /*8ad0*/  IMAD.MOV.U32 R18, RZ, RZ, -0x1 ;  /* 0xffffffffff127424 */ /* 0x000fe200078e00ff */
[----:B------:R-:W-:Y:S01]  /*8ae0*/  ISETP.GT.U32.AND P0, PT, R17, 0x4, PT ;  /* 0x000000041100780c */ /* 0x000fe20003f04070 */
[----:B------:R-:W-:Y:S01]  /*8af0*/  IMAD.MOV.U32 R16, RZ, RZ, -0x1 ;  /* 0xffffffffff107424 */ /* 0x000fe200078e00ff */
[----:B------:R-:W-:Y:S02]  /*8b00*/  PRMT R14, RZ, 0x7610, R14 ;  /* 0x00007610ff0e7816 */ /* 0x000fe4000000000e */
[----:B------:R-:W-:-:S03]  /*8b10*/  ISETP.LT.U32.AND P0, PT, R10, 0x5, P0 ;  /* 0x000000050a00780c */ /* 0x000fc60000701070 */
[----:B------:R-:W0:Y:S01]  /*8b20*/  @P1 S2R R11, SR_CgaCtaId ;  /* 0x00000000000b1919 */ /* 0x000e220000008800 */
[----:B------:R-:W-:-:S04]  /*8b30*/  @P1 MOV R6, 0x400 ;  /* 0x0000040000061802 */ /* 0x000fc80000000f00 */
[----:B0-----:R-:W-:Y:S01]  /*8b40*/  @P1 LEA R8, R11, R6, 0x18 ;  /* 0x000000060b081211 */ /* 0x001fe200078ec0ff */
[----:B------:R-:W-:Y:S01]  /*8b50*/  IMAD.WIDE.U32 R6, R17, -0x33333333, RZ ;  /* 0xcccccccd11067825 */ /* 0x000fe200078e00ff */
[----:B------:R-:W-:Y:S02]  /*8b60*/  SEL R6, RZ, 0x1, !P0 ;  /* 0x00000001ff067807 */ /* 0x000fe40004000000 */
[----:B------:R0:W-:Y:S01]  /*8b70*/  @P1 SYNCS.ARRIVE.TRANS64.A1T0 RZ, [R8+URZ+0x68], RZ ;  /* 0x000068ff08ff19a7 */ /* 0x0001e2000810003f */
[----:B------:R-:W-:Y:S02]  /*8b80*/  IADD3 R2, P1, R2, UR22, RZ ;  /* 0x0000001602027c10 */ /* 0x000fe4000ff3e0ff */
[----:B------:R-:W-:Y:S02]  /*8b90*/  LOP3.LUT R5, R5, R6, RZ, 0x3c, !PT ;  /* 0x0000000605057212 */ /* 0x000fe400078e3cff */
[----:B------:R-:W-:Y:S02]  /*8ba0*/  IADD3.X R3, R3, UR13, RZ, P1, !PT ;  /* 0x0000000d03037c10 */ /* 0x000fe40008ffe4ff */
[----:B------:R-:W-:-:S02]  /*8bb0*/  ISETP.GE.U32.AND P0, PT, R2, UR6, PT ;  /* 0x0000000602007c0c */ /* 0x000fc4000bf06070 */
[----:B0-----:R-:W-:Y:S01]  /*8bc0*/  SHF.R.U32.HI R8, RZ, 0x2, R7 ;  /* 0x00000002ff087819 */ /* 0x001fe20000011607 */
[----:B------:R-:W-:Y:S01]  /*8bd0*/  IMAD.MOV.U32 R7, RZ, RZ, -0x1 ;  /* 0xffffffffff077424 */ /* 0x000fe200078e00ff */
[----:B------:R-:W-:Y:S02]  /*8be0*/  ISETP.GE.U32.AND.EX P0, PT, R3, UR7, PT, P0 ;  /* 0x0000000703007c0c */ /* 0x000fe4000bf06100 */
[----:B------:R-:W-:Y:S01]  /*8bf0*/  @P2 LOP3.LUT R5, R5, 0x1, R8, 0x78, !PT ;  /* 0x0000000105052812 */ /* 0x000fe200078e7808 */
[----:B------:R-:W-:Y:S01]  /*8c00*/  IMAD R17, R8, -0x5, R17 ;  /* 0xfffffffb08117824 */ /* 0x000fe200078e0211 */
[----:B------:R-:W-:-:S09]  /*8c10*/  PRMT R6, RZ, 0x7610, R6 ;  /* 0x00007610ff067816 */ /* 0x000fd20000000006 */
[----:B------:R-:W-:Y:S05]  /*8c20*/  @P0 BRA `(.L_x_183) ;  /* 0x0000000400480947 */ /* 0x000fea0003800000 */
[----:B------:R-:W0:Y:S01]  /*8c30*/  S2R R18, SR_CTAID.X ;  /* 0x0000000000127919 */ /* 0x000e220000002500 */
[----:B------:R-:W-:Y:S01]  /*8c40*/  ULDC.64 UR6, c[0x0][0x628] ;  /* 0x00018a0000067ab9 */ /* 0x000fe20000000a00 */
[----:B------:R-:W1:Y:S01]  /*8c50*/  LDC R19, c[0x0][0x144] ;  /* 0x00005100ff137b82 */ /* 0x000e620000000800 */
[----:B------:R-:W-:Y:S01]  /*8c60*/  ISETP.NE.U32.AND P0, PT, RZ, UR6, PT ;  /* 0x00000006ff007c0c */ /* 0x000fe2000bf05070 */
[----:B------:R-:W2:Y:S01]  /*8c70*/  S2R R13, SR_CTAID.Y ;  /* 0x00000000000d7919 */ /* 0x000ea20000002600 */
[----:B------:R-:W-:Y:S01]  /*8c80*/  ULDC UR8, c[0x0][0x630] ;  /* 0x00018c0000087ab9 */ /* 0x000fe20000000800 */
[----:B------:R-:W-:Y:S01]  /*8c90*/  ULDC UR9, c[0x0][0x150] ;  /* 0x0000540000097ab9 */ /* 0x000fe20000000800 */
[----:B------:R-:W-:Y:S01]  /*8ca0*/  ISETP.NE.AND.EX P0, PT, RZ, UR7, PT, P0 ;  /* 0x00000007ff007c0c */ /* 0x000fe2000bf05300 */
[----:B------:R-:W-:Y:S02]  /*8cb0*/  IMAD.MOV.U32 R6, RZ, RZ, R2 ;  /* 0x000000ffff067224 */ /* 0x000fe400078e0002 */
[----:B------:R-:W-:Y:S01]  /*8cc0*/  IMAD.MOV.U32 R7, RZ, RZ, R3 ;  /* 0x000000ffff077224 */ /* 0x000fe200078e0003 */
[----:B0-----:R-:W-:-:S09]  /*8cd0*/  I2FP.F32.U32 R20, R18 ;  /* 0x0000001200147245 */ /* 0x001fd20000201000 */
[----:B------:R-:W-:Y:S05]  /*8ce0*/  @!P0 BRA `(.L_x_184) ;  /* 0x0000000000288947 */ /* 0x000fea0003800000 */
[----:B------:R-:W-:Y:S02]  /*8cf0*/  ULDC UR5, c[0x0][0x634] ;  /* 0x00018d0000057ab9 */ /* 0x000fe40000000800 */
[----:B------:R-:W-:-:S05]  /*8d00*/  IADD3 R7, P0, R2, UR5, RZ ;  /* 0x0000000502077c10 */ /* 0x000fca000ff1e0ff */
[----:B------:R-:W-:-:S04]  /*8d10*/  IMAD.X R21, RZ, RZ, R3, P0 ;  /* 0x000000ffff157224 */ /* 0x000fc800000e0603 */
[----:B------:R-:W-:-:S04]  /*8d20*/  IMAD.WIDE.U32 R8, R21, UR6, RZ ;  /* 0x0000000615087c25 */ /* 0x000fc8000f8e00ff */
[----:B------:R-:W-:-:S04]  /*8d30*/  IMAD.WIDE.U32 R8, P0, R7, UR7, R8 ;  /* 0x0000000707087c25 */ /* 0x000fc8000f800008 */
[----:B------:R-:W-:-:S04]  /*8d40*/  IMAD.WIDE.U32 R6, R7, UR6, RZ ;  /* 0x0000000607067c25 */ /* 0x000fc8000f8e00ff */
[----:B------:R-:W-:Y:S01]  /*8d50*/  IMAD.MOV.U32 R6, RZ, RZ, R9 ;  /* 0x000000ffff067224 */ /* 0x000fe200078e0009 */
[----:B------:R-:W-:Y:S01]  /*8d60*/  IADD3 RZ, P1, R7, R8, RZ ;  /* 0x0000000807ff7210 */ /* 0x000fe20007f3e0ff */
[----:B------:R-:W-:-:S04]  /*8d70*/  IMAD.X R7, RZ, RZ, RZ, P0 ;  /* 0x000000ffff077224 */ /* 0x000fc800000e06ff */
[----:B------:R-:W-:-:S08]  /*8d80*/  IMAD.WIDE.U32.X R6, R21, UR7, R6, P1 ;  /* 0x0000000715067c25 */ /* 0x000fd000088e0406 */
.L_x_184:
[----:B------:R-:W-:Y:S01]  /*8d90*/  FMUL R20, R20, UR9 ;  /* 0x0000000914147c20 */ /* 0x000fe20008400000 */
[--C-:B------:R-:W-:Y:S01]  /*8da0*/  SHF.R.U64 R16, R6, UR8, R7.reuse ;  /* 0x0000000806107c19 */ /* 0x100fe20008001207 */
[----:B------:R-:W-:Y:S01]  /*8db0*/  ULDC.64 UR6, c[0x0][0x620] ;  /* 0x0001880000067ab9 */ /* 0x000fe20000000a00 */
[----:B------:R-:W-:Y:S01]  /*8dc0*/  SHF.R.U32.HI R6, RZ, UR8, R7 ;  /* 0x00000008ff067c19 */ /* 0x000fe20008011607 */
[----:B------:R-:W-:Y:S01]  /*8dd0*/  ULDC.64 UR8, c[0x0][0x640] ;  /* 0x0001900000087ab9 */ /* 0x000fe20000000a00 */
[----:B------:R-:W-:Y:S01]  /*8de0*/  IADD3 R7, P0, RZ, -R16, RZ ;  /* 0x80000010ff077210 */ /* 0x000fe20007f1e0ff */
[----:B------:R-:W0:Y:S01]  /*8df0*/  F2I.U32.TRUNC.NTZ R20, R20 ;  /* 0x0000001400147305 */ /* 0x000e22000020f000 */
[----:B------:R-:W3:Y:S01]  /*8e00*/  LDC R22, c[0x0][0x148] ;  /* 0x00005200ff167b82 */ /* 0x000ee20000000800 */
[----:B------:R-:W-:Y:S02]  /*8e10*/  ULDC UR5, c[0x0][0x618] ;  /* 0x0001860000057ab9 */ /* 0x000fe40000000800 */
[----:B------:R-:W-:Y:S01]  /*8e20*/  IMAD.X R6, RZ, RZ, ~R6, P0 ;  /* 0x000000ffff067224 */ /* 0x000fe200000e0e06 */
[----:B------:R-:W-:-:S03]  /*8e30*/  ISETP.NE.U32.AND P0, PT, RZ, UR8, PT ;  /* 0x00000008ff007c0c */ /* 0x000fc6000bf05070 */
[----:B------:R-:W-:Y:S01]  /*8e40*/  IMAD R6, R6, UR6, RZ ;  /* 0x0000000606067c24 */ /* 0x000fe2000f8e02ff */
[----:B------:R-:W-:-:S03]  /*8e50*/  ISETP.NE.AND.EX P0, PT, RZ, UR9, PT, P0 ;  /* 0x00000009ff007c0c */ /* 0x000fc6000bf05300 */
[C---:B------:R-:W-:Y:S02]  /*8e60*/  IMAD R9, R7.reuse, UR7, R6 ;  /* 0x0000000707097c24 */ /* 0x040fe4000f8e0206 */
[----:B------:R-:W-:Y:S01]  /*8e70*/  IMAD.WIDE.U32 R6, R7, UR6, R2 ;  /* 0x0000000607067c25 */ /* 0x000fe2000f8e0002 */
[----:B------:R-:W-:-:S03]  /*8e80*/  ULDC UR6, c[0x0][0x154] ;  /* 0x0000550000067ab9 */ /* 0x000fc60000000800 */
[----:B0-----:R-:W-:Y:S02]  /*8e90*/  IMAD.MOV R8, RZ, RZ, -R20 ;  /* 0x000000ffff087224 */ /* 0x001fe400078e0a14 */
[----:B------:R-:W-:Y:S02]  /*8ea0*/  IMAD.IADD R7, R7, 0x1, R9 ;  /* 0x0000000107077824 */ /* 0x000fe400078e0209 */
[----:B-1----:R-:W-:Y:S01]  /*8eb0*/  IMAD R18, R19, R8, R18 ;  /* 0x0000000813127224 */ /* 0x002fe200078e0212 */
[----:B--2---:R-:W-:Y:S02]  /*8ec0*/  I2FP.F32.U32 R8, R13 ;  /* 0x0000000d00087245 */ /* 0x004fe40000201000 */
[--C-:B------:R-:W-:Y:S02]  /*8ed0*/  SHF.R.U64 R19, R6, UR5, R7.reuse ;  /* 0x0000000506137c19 */ /* 0x100fe40008001207 */
[----:B------:R-:W-:Y:S01]  /*8ee0*/  SHF.R.U32.HI R6, RZ, UR5, R7 ;  /* 0x00000005ff067c19 */ /* 0x000fe20008011607 */
[----:B------:R-:W-:Y:S01]  /*8ef0*/  FMUL R8, R8, UR6 ;  /* 0x0000000608087c20 */ /* 0x000fe20008400000 */
[----:B------:R-:W-:-:S02]  /*8f00*/  ULDC UR5, c[0x0][0x608] ;  /* 0x0001820000057ab9 */ /* 0x000fc40000000800 */
[--C-:B------:R-:W-:Y:S01]  /*8f10*/  SHF.R.U64 R21, R19, UR5, R6.reuse ;  /* 0x0000000513157c19 */ /* 0x100fe20008001206 */
[----:B------:R0:W1:Y:S01]  /*8f20*/  F2I.U32.TRUNC.NTZ R24, R8 ;  /* 0x0000000800187305 */ /* 0x000062000020f000 */
[----:B------:R-:W-:Y:S01]  /*8f30*/  SHF.R.U32.HI R6, RZ, UR5, R6 ;  /* 0x00000005ff067c19 */ /* 0x000fe20008011606 */
[----:B------:R-:W-:-:S03]  /*8f40*/  ULDC UR5, c[0x0][0x658] ;  /* 0x0001960000057ab9 */ /* 0x000fc60000000800 */
[--C-:B------:R-:W-:Y:S02]  /*8f50*/  SHF.R.U64 R20, R21, UR5, R6.reuse ;  /* 0x0000000515147c19 */ /* 0x100fe40008001206 */
[----:B------:R-:W-:-:S03]  /*8f60*/  SHF.R.U32.HI R23, RZ, UR5, R6 ;  /* 0x00000005ff177c19 */ /* 0x000fc60008011606 */
[----:B------:R-:W-:Y:S02]  /*8f70*/  IMAD.MOV.U32 R6, RZ, RZ, R20 ;  /* 0x000000ffff067224 */ /* 0x000fe400078e0014 */
[----:B------:R-:W-:Y:S01]  /*8f80*/  IMAD.MOV.U32 R7, RZ, RZ, R23 ;  /* 0x000000ffff077224 */ /* 0x000fe200078e0017 */
[----:B0-----:R-:W-:Y:S06]  /*8f90*/  @!P0 BRA `(.L_x_185) ;  /* 0x0000000000288947 */ /* 0x001fec0003800000 */
        /* <DEDUP_REMOVED lines=10> */
.L_x_185:
[----:B------:R-:W-:Y:S01]  /*9040*/  ULDC UR5, c[0x0][0x648] ;  /* 0x0001920000057ab9 */ /* 0x000fe20000000800 */
[----:B------:R-:W-:Y:S01]  /*9050*/  LOP3.LUT R21, R21, UR17, RZ, 0xc0, !PT ;  /* 0x0000001115157c12 */ /* 0x000fe2000f8ec0ff */
[----:B-1----:R-:W-:Y:S01]  /*9060*/  IMAD.MOV R24, RZ, RZ, -R24 ;  /* 0x000000ffff187224 */ /* 0x002fe200078e0a18 */
[----:B------:R-:W-:Y:S01]  /*9070*/  SHF.R.U64 R6, R6, UR5, R7 ;  /* 0x0000000506067c19 */ /* 0x000fe20008001207 */
[----:B------:R-:W-:Y:S01]  /*9080*/  ULDC UR5, c[0x0][0x638] ;  /* 0x00018e0000057ab9 */ /* 0x000fe20000000800 */
[----:B------:R-:W-:Y:S01]  /*9090*/  LOP3.LUT R9, R19, UR4, RZ, 0xc0, !PT ;  /* 0x0000000413097c12 */ /* 0x000fe2000f8ec0ff */
[----:B---3--:R-:W-:Y:S01]  /*90a0*/  @P4 IMAD R18, R22, R24, R13 ;  /* 0x0000001816124224 */ /* 0x008fe200078e020d */
[----:B------:R-:W-:Y:S01]  /*90b0*/  ULDC UR6, c[0x0][0x610] ;  /* 0x0001840000067ab9 */ /* 0x000fe20000000800 */
[----:B------:R-:W-:Y:S02]  /*90c0*/  IMAD.MOV R7, RZ, RZ, -R6 ;  /* 0x000000ffff077224 */ /* 0x000fe400078e0a06 */
[----:B------:R-:W-:-:S02]  /*90d0*/  IMAD R21, R6, UR18, R21 ;  /* 0x0000001206157c24 */ /* 0x000fc4000f8e0215 */
[----:B------:R-:W-:Y:S01]  /*90e0*/  IMAD R20, R7, UR5, R20 ;  /* 0x0000000507147c24 */ /* 0x000fe2000f8e0214 */
[----:B------:R-:W-:Y:S01]  /*90f0*/  ULDC UR5, c[0x0][0x600] ;  /* 0x0001800000057ab9 */ /* 0x000fe20000000800 */
[----:B------:R-:W-:Y:S02]  /*9100*/  IMAD R18, R21, UR6, R18 ;  /* 0x0000000615127c24 */ /* 0x000fe4000f8e0212 */
[----:B------:R-:W-:Y:S02]  /*9110*/  IMAD R9, R20, UR5, R9 ;  /* 0x0000000514097c24 */ /* 0x000fe4000f8e0209 */
[----:B------:R-:W-:-:S03]  /*9120*/  IMAD.MOV.U32 R6, RZ, RZ, 0x1 ;  /* 0x00000001ff067424 */ /* 0x000fc600078e00ff */
[----:B------:R-:W-:Y:S02]  /*9130*/  SEL R7, R9, R18, !P4 ;  /* 0x0000001209077207 */ /* 0x000fe40006000000 */
[----:B------:R-:W-:-:S07]  /*9140*/  SEL R18, R18, R9, !P4 ;  /* 0x0000000912127207 */ /* 0x000fce0006000000 */
.L_x_183:
[----:B------:R-:W-:Y:S05]  /*9150*/  BSYNC B1 ;  /* 0x0000000000017941 */ /* 0x000fea0003800000 */
.L_x_182:
[----:B------:R-:W-:-:S13]  /*9160*/  LOP3.LUT P0, RZ, R6, 0xff, RZ, 0xc0, !PT ;  /* 0x000000ff06ff7812 */ /* 0x000fda000780c0ff */
[----:B------:R-:W-:Y:S05]  /*9170*/  @P0 BRA `(.L_x_186) ;  /* 0xfffffff400440947 */ /* 0x000fea000383ffff */
[----:B------:R-:W-:Y:S05]  /*9180*/  BSYNC B0 ;  /* 0x0000000000007941 */ /* 0x000fea0003800000 */
.L_x_175:
[----:B------:R-:W-:-:S03]  /*9190*/  UMOV UR5, 0xffffffff ;  /* 0xffffffff00057882 */ /* 0x000fc60000000000 */
[----:B------:R-:W-:Y:S05]  /*91a0*/  BRA.DIV UR5, `(.L_x_187) ;  /* 0x0000000605407947 */ /* 0x000fea000b800000 */
[----:B------:R-:W-:-:S13]  /*91b0*/  ELECT P0, URZ, PT ;  /* 0x00000000003f782f */ /* 0x000fda0003800000 */
.L_x_202:
[----:B------:R-:W-:Y:S04]  /*91c0*/  BSSY B0, `(.L_x_188) ;  /* 0x0000034000007945 */ /* 0x000fe80003800000 */
[----:B------:R-:W-:Y:S05]  /*91d0*/  @!P0 BRA `(.L_x_189) ;  /* 0x0000000000c88947 */ /* 0x000fea0003800000 */
[----:B------:R-:W-:-:S04]  /*91e0*/  LOP3.LUT R4, R4, 0x2, RZ, 0xfc, !PT ;  /* 0x0000000204047812 */ /* 0x000fc800078efcff */
[----:B------:R-:W-:-:S13]  /*91f0*/  ISETP.NE.AND P0, PT, R4, 0x3, PT ;  /* 0x000000030400780c */ /* 0x000fda0003f05270 */
[----:B------:R-:W-:Y:S05]  /*9200*/  @!P0 BRA `(.L_x_190) ;  /* 0x0000000000048947 */ /* 0x000fea0003800000 */
[----:B------:R-:W-:Y:S01]  /*9210*/  BPT.TRAP 0x1 ;  /* 0x000000040000795c */ /* 0x000fe20000300000 */
.L_x_190:
[----:B------:R-:W0:Y:S01]  /*9220*/  S2R R3, SR_CgaCtaId ;  /* 0x0000000000037919 */ /* 0x000e220000008800 */
[----:B------:R-:W-:-:S04]  /*9230*/  MOV R0, 0x400 ;  /* 0x0000040000007802 */ /* 0x000fc80000000f00 */
[----:B0-----:R-:W-:Y:S02]  /*9240*/  LEA R0, R3, R0, 0x18 ;  /* 0x0000000003007211 */ /* 0x001fe400078ec0ff */
[----:B------:R-:W-:-:S03]  /*9250*/  SHF.L.U32 R3, R5, 0x1f, RZ ;  /* 0x0000001f05037819 */ /* 0x000fc600000006ff */
[----:B------:R-:W-:-:S04]  /*9260*/  VIADD R0, R0, 0x28 ;  /* 0x0000002800007836 */ /* 0x000fc80000000000 */
[C---:B------:R-:W-:Y:S02]  /*9270*/  IMAD R6, R17.reuse, 0x8, R0 ;  /* 0x0000000811067824 */ /* 0x040fe400078e0200 */
[----:B------:R-:W-:Y:S02]  /*9280*/  VIADD R17, R17, 0x1 ;  /* 0x0000000111117836 */ /* 0x000fe40000000000 */
[----:B------:R-:W0:Y:S03]  /*9290*/  SYNCS.PHASECHK.TRANS64.TRYWAIT P0, [R6+URZ], R3 ;  /* 0x00000003060075a7 */ /* 0x000e26000800017f */
[----:B------:R-:W-:-:S04]  /*92a0*/  ISETP.NE.AND P1, PT, R17, 0x5, PT ;  /* 0x000000051100780c */ /* 0x000fc80003f25270 */
[----:B------:R-:W-:Y:S02]  /*92b0*/  SEL R2, RZ, 0x1, P1 ;  /* 0x00000001ff027807 */ /* 0x000fe40000800000 */
[----:B------:R-:W-:Y:S02]  /*92c0*/  SEL R17, R17, RZ, P1 ;  /* 0x000000ff11117207 */ /* 0x000fe40000800000 */
[----:B------:R-:W-:-:S03]  /*92d0*/  LOP3.LUT R8, R5, R2, RZ, 0x3c, !PT ;  /* 0x0000000205087212 */ /* 0x000fc600078e3cff */
[----:B------:R-:W-:Y:S01]  /*92e0*/  IMAD R7, R17, 0x8, R0 ;  /* 0x0000000811077824 */ /* 0x000fe200078e0200 */
[----:B------:R-:W-:Y:S01]  /*92f0*/  SHF.L.U32 R4, R8, 0x1f, RZ ;  /* 0x0000001f08047819 */ /* 0x000fe200000006ff */
[----:B0-----:R-:W-:Y:S06]  /*9300*/  @!P0 BRA `(.L_x_191) ;  /* 0x0000000400088947 */ /* 0x001fec0003800000 */
.L_x_203:
[----:B------:R-:W1:Y:S01]  /*9310*/  SYNCS.PHASECHK.TRANS64.TRYWAIT P0, [R7+URZ], R4 ;  /* 0x00000004070075a7 */ /* 0x000e62000800017f */
[----:B------:R-:W-:-:S05]  /*9320*/  VIADD R2, R17, 0x1 ;  /* 0x0000000111027836 */ /* 0x000fca0000000000 */
[----:B------:R-:W-:-:S04]  /*9330*/  ISETP.NE.AND P1, PT, R2, 0x5, PT ;  /* 0x000000050200780c */ /* 0x000fc80003f25270 */
[----:B0-----:R-:W-:Y:S02]  /*9340*/  SEL R3, RZ, 0x1, P1 ;  /* 0x00000001ff037807 */ /* 0x001fe40000800000 */
[----:B------:R-:W-:Y:S02]  /*9350*/  SEL R9, R2, RZ, P1 ;  /* 0x000000ff02097207 */ /* 0x000fe40000800000 */
[----:B------:R-:W-:-:S03]  /*9360*/  LOP3.LUT R8, R8, R3, RZ, 0x3c, !PT ;  /* 0x0000000308087212 */ /* 0x000fc600078e3cff */
[----:B------:R-:W-:Y:S01]  /*9370*/  IMAD R10, R9, 0x8, R0 ;  /* 0x00000008090a7824 */ /* 0x000fe200078e0200 */
[----:B------:R-:W-:Y:S01]  /*9380*/  SHF.L.U32 R5, R8, 0x1f, RZ ;  /* 0x0000001f08057819 */ /* 0x000fe200000006ff */
[----:B-1----:R-:W-:Y:S06]  /*9390*/  @!P0 BRA `(.L_x_192) ;  /* 0x0000000000f88947 */ /* 0x002fec0003800000 */
.L_x_204:
[----:B------:R-:W1:Y:S01]  /*93a0*/  SYNCS.PHASECHK.TRANS64.TRYWAIT P0, [R10+URZ], R5 ;  /* 0x000000050a0075a7 */ /* 0x000e62000800017f */
[----:B------:R-:W-:-:S05]  /*93b0*/  VIADD R2, R9, 0x1 ;  /* 0x0000000109027836 */ /* 0x000fca0000000000 */
[----:B------:R-:W-:-:S04]  /*93c0*/  ISETP.NE.AND P1, PT, R2, 0x5, PT ;  /* 0x000000050200780c */ /* 0x000fc80003f25270 */
[----:B------:R-:W-:Y:S02]  /*93d0*/  SEL R3, RZ, 0x1, P1 ;  /* 0x00000001ff037807 */ /* 0x000fe40000800000 */
[----:B0-----:R-:W-:Y:S02]  /*93e0*/  SEL R7, R2, RZ, P1 ;  /* 0x000000ff02077207 */ /* 0x001fe40000800000 */
[----:B------:R-:W-:-:S03]  /*93f0*/  LOP3.LUT R9, R8, R3, RZ, 0x3c, !PT ;  /* 0x0000000308097212 */ /* 0x000fc600078e3cff */
[----:B------:R-:W-:Y:S01]  /*9400*/  IMAD R11, R7, 0x8, R0 ;  /* 0x00000008070b7824 */ /* 0x000fe200078e0200 */
[----:B------:R-:W-:Y:S01]  /*9410*/  SHF.L.U32 R6, R9, 0x1f, RZ ;  /* 0x0000001f09067819 */ /* 0x000fe200000006ff */
[----:B-1----:R-:W-:Y:S06]  /*9420*/  @!P0 BRA `(.L_x_193) ;  /* 0x0000000000e88947 */ /* 0x002fec0003800000 */
.L_x_205:
[----:B------:R-:W1:Y:S01]  /*9430*/  SYNCS.PHASECHK.TRANS64.TRYWAIT P0, [R11+URZ], R6 ;  /* 0x000000060b0075a7 */ /* 0x000e62000800017f */
[----:B------:R-:W-:-:S05]  /*9440*/  VIADD R2, R7, 0x1 ;  /* 0x0000000107027836 */ /* 0x000fca0000000000 */
[----:B------:R-:W-:-:S04]  /*9450*/  ISETP.NE.AND P1, PT, R2, 0x5, PT ;  /* 0x000000050200780c */ /* 0x000fc80003f25270 */
[----:B------:R-:W-:Y:S02]  /*9460*/  SEL R4, RZ, 0x1, P1 ;  /* 0x00000001ff047807 */ /* 0x000fe40000800000 */
[----:B------:R-:W-:Y:S02]  /*9470*/  SEL R3, R2, RZ, P1 ;  /* 0x000000ff02037207 */ /* 0x000fe40000800000 */
[----:B------:R-:W-:Y:S01]  /*9480*/  LOP3.LUT R4, R9, R4, RZ, 0x3c, !PT ;  /* 0x0000000409047212 */ /* 0x000fe200078e3cff */
[----:B-1----:R-:W-:Y:S06]  /*9490*/  @!P0 BRA `(.L_x_194) ;  /* 0x0000000000e08947 */ /* 0x002fec0003800000 */
.L_x_206:
[----:B------:R-:W-:Y:S01]  /*94a0*/  IMAD R3, R3, 0x8, R0 ;  /* 0x0000000803037824 */ /* 0x000fe200078e0200 */
[----:B------:R-:W-:-:S07]  /*94b0*/  SHF.L.U32 R0, R4, 0x1f, RZ ;  /* 0x0000001f04007819 */ /* 0x000fce00000006ff */
.L_x_195:
[----:B--2---:R2:W3:Y:S02]  /*94c0*/  SYNCS.PHASECHK.TRANS64.TRYWAIT P0, [R3+URZ], R0 ;  /* 0x00000000030075a7 */ /* 0x0044e4000800017f */
[----:B---3--:R-:W-:Y:S05]  /*94d0*/  @!P0 NANOSLEEP.SYNCS 0x989680 ;  /* 0x009896800000895d */ /* 0x008fea0003900000 */
[----:B------:R-:W3:Y:S02]  /*94e0*/  @!P0 SYNCS.PHASECHK.TRANS64 P0, [R3+URZ], R0 ;  /* 0x00000000030085a7 */ /* 0x000ee4000800007f */
[----:B---3--:R-:W-:Y:S05]  /*94f0*/  @!P0 BRA `(.L_x_195) ;  /* 0xfffffffc00f08947 */ /* 0x008fea000383ffff */
.L_x_189:
[----:B------:R-:W-:Y:S05]  /*9500*/  BSYNC B0 ;  /* 0x0000000000007941 */ /* 0x000fea0003800000 */
.L_x_188:
[----:B------:R-:W-:Y:S05]  /*9510*/  EXIT ;  /* 0x000000000000794d */ /* 0x000fea0003800000 */
.L_x_21:
[----:B-1----:R-:W-:-:S04]  /*9520*/  IMAD.U32 R12, RZ, RZ, UR7 ;  /* 0x00000007ff0c7e24 */ /* 0x002fc8000f8e00ff */
[----:B------:R1:W4:Y:S03]  /*9530*/  SYNCS.PHASECHK.TRANS64.TRYWAIT P1, [R12+URZ], R11 ;  /* 0x0000000b0c0075a7 */ /* 0x000326000802017f */
[----:B----4-:R-:W-:Y:S05]  /*9540*/  @!P1 NANOSLEEP.SYNCS 0x989680 ;  /* 0x009896800000995d */ /* 0x010fea0003900000 */
[----:B------:R-:W4:Y:S02]  /*9550*/  @!P1 SYNCS.PHASECHK.TRANS64 P1, [R12+URZ], R11 ;  /* 0x0000000b0c0095a7 */ /* 0x000f24000802007f */
[----:B----4-:R-:W-:Y:S05]  /*9560*/  @!P1 BRA `(.L_x_21) ;  /* 0xfffffffc00ec9947 */ /* 0x010fea000383ffff */
[----:B------:R-:W-:Y:S05]  /*9570*/  BRA `(.L_x_20) ;  /* 0xffffff80008c7947 */ /* 0x000fea000383ffff */
.L_x_27:
[----:B-1----:R-:W-:-:S04]  /*9580*/  IMAD.U32 R14, RZ, RZ, UR12 ;  /* 0x0000000cff0e7e24 */ /* 0x002fc8000f8e00ff */
[----:B------:R1:W4:Y:S03]  /*9590*/  SYNCS.PHASECHK.TRANS64.TRYWAIT P1, [R14+URZ], R13 ;  /* 0x0000000d0e0075a7 */ /* 0x000326000802017f */
[----:B----4-:R-:W-:Y:S05]  /*95a0*/  @!P1 NANOSLEEP.SYNCS 0x989680 ;  /* 0x009896800000995d */ /* 0x010fea0003900000 */
[----:B------:R-:W4:Y:S02]  /*95b0*/  @!P1 SYNCS.PHASECHK.TRANS64 P1, [R14+URZ], R13 ;  /* 0x0000000d0e0095a7 */ /* 0x000f24000802007f */
[----:B----4-:R-:W-:Y:S05]  /*95c0*/  @!P1 BRA `(.L_x_27) ;  /* 0xfffffffc00ec9947 */ /* 0x010fea000383ffff */
[----:B------:R-:W-:Y:S05]  /*95d0*/  BRA `(.L_x_26) ;  /* 0xffffff8800c47947 */ /* 0x000fea000383ffff */
.L_x_176:
[----:B------:R-:W-:Y:S01]  /*95e0*/  BSSY B1, `(.L_x_196) ;  /* 0x0000006000017945 */ /* 0x000fe20003800000 */
[----:B------:R-:W-:-:S07]  /*95f0*/  IMAD.MOV.U32 R6, RZ, RZ, -0x1 ;  /* 0xffffffffff067424 */ /* 0x000fce00078e00ff */
[----:B------:R-:W-:Y:S05]  /*9600*/  WARPSYNC.COLLECTIVE R6, `(.L_x_197) ;  /* 0x00000000060c7348 */ /* 0x000fea0003c00000 */
[----:B------:R-:W-:Y:S02]  /*9610*/  ELECT P0, UR62, PT ;  /* 0x00000000003e782f */ /* 0x000fe40003800000 */
[----:B------:R-:W-:Y:S01]  /*9620*/  MOV R6, UR62 ;  /* 0x0000003e00067c02 */ /* 0x000fe20008000f00 */
[----:B------:R-:W-:Y:S10]  /*9630*/  ENDCOLLECTIVE ;  /* 0x000000000000791b */ /* 0x000ff40003800000 */
.L_x_197:
[----:B------:R-:W-:Y:S05]  /*9640*/  BSYNC B1 ;  /* 0x0000000000017941 */ /* 0x000fea0003800000 */
.L_x_196:
[----:B------:R-:W-:Y:S05]  /*9650*/  BRA `(.L_x_198) ;  /* 0xfffffff000187947 */ /* 0x000fea000383ffff */
.L_x_179:
[----:B0-----:R0:W1:Y:S02]  /*9660*/  SYNCS.PHASECHK.TRANS64.TRYWAIT P0, [R18+URZ+0x28], R9 ;  /* 0x00002809120075a7 */ /* 0x001064000800017f */
[----:B-1----:R-:W-:Y:S05]  /*9670*/  @!P0 NANOSLEEP.SYNCS 0x989680 ;  /* 0x009896800000895d */ /* 0x002fea0003900000 */
[----:B------:R-:W1:Y:S02]  /*9680*/  @!P0 SYNCS.PHASECHK.TRANS64 P0, [R18+URZ+0x28], R9 ;  /* 0x00002809120085a7 */ /* 0x000e64000800007f */
[----:B-1----:R-:W-:Y:S05]  /*9690*/  @!P0 BRA `(.L_x_179) ;  /* 0xfffffffc00f08947 */ /* 0x002fea000383ffff */
[----:B------:R-:W-:Y:S05]  /*96a0*/  BRA `(.L_x_199) ;  /* 0xfffffff000587947 */ /* 0x000fea000383ffff */
.L_x_187:
[----:B------:R-:W-:Y:S01]  /*96b0*/  BSSY B0, `(.L_x_200) ;  /* 0x0000006000007945 */ /* 0x000fe20003800000 */
[----:B------:R-:W-:-:S07]  /*96c0*/  IMAD.MOV.U32 R6, RZ, RZ, -0x1 ;  /* 0xffffffffff067424 */ /* 0x000fce00078e00ff */
[----:B------:R-:W-:Y:S05]  /*96d0*/  WARPSYNC.COLLECTIVE R6, `(.L_x_201) ;  /* 0x00000000060c7348 */ /* 0x000fea0003c00000 */
[----:B------:R-:W-:Y:S02]  /*96e0*/  ELECT P0, UR62, PT ;  /* 0x00000000003e782f */ /* 0x000fe40003800000 */
[----:B------:R-:W-:Y:S01]  /*96f0*/  MOV R6, UR62 ;  /* 0x0000003e00067c02 */ /* 0x000fe20008000f00 */
[----:B------:R-:W-:Y:S10]  /*9700*/  ENDCOLLECTIVE ;  /* 0x000000000000791b */ /* 0x000ff40003800000 */
.L_x_201:
[----:B------:R-:W-:Y:S05]  /*9710*/  BSYNC B0 ;  /* 0x0000000000007941 */ /* 0x000fea0003800000 */
.L_x_200:
[----:B------:R-:W-:Y:S05]  /*9720*/  BRA `(.L_x_202) ;  /* 0xfffffff800a47947 */ /* 0x000fea000383ffff */
.L_x_191:
[----:B0-----:R0:W1:Y:S02]  /*9730*/  SYNCS.PHASECHK.TRANS64.TRYWAIT P0, [R6+URZ], R3 ;  /* 0x00000003060075a7 */ /* 0x001064000800017f */
[----:B-1----:R-:W-:Y:S05]  /*9740*/  @!P0 NANOSLEEP.SYNCS 0x989680 ;  /* 0x009896800000895d */ /* 0x002fea0003900000 */
[----:B------:R-:W1:Y:S02]  /*9750*/  @!P0 SYNCS.PHASECHK.TRANS64 P0, [R6+URZ], R3 ;  /* 0x00000003060085a7 */ /* 0x000e64000800007f */
[----:B-1----:R-:W-:Y:S05]  /*9760*/  @!P0 BRA `(.L_x_191) ;  /* 0xfffffffc00f08947 */ /* 0x002fea000383ffff */
[----:B------:R-:W-:Y:S05]  /*9770*/  BRA `(.L_x_203) ;  /* 0xfffffff800e47947 */ /* 0x000fea000383ffff */
.L_x_192:
[----:B0-----:R0:W1:Y:S02]  /*9780*/  SYNCS.PHASECHK.TRANS64.TRYWAIT P0, [R7+URZ], R4 ;  /* 0x00000004070075a7 */ /* 0x001064000800017f */
[----:B-1----:R-:W-:Y:S05]  /*9790*/  @!P0 NANOSLEEP.SYNCS 0x989680 ;  /* 0x009896800000895d */ /* 0x002fea0003900000 */
[----:B------:R-:W1:Y:S02]  /*97a0*/  @!P0 SYNCS.PHASECHK.TRANS64 P0, [R7+URZ], R4 ;  /* 0x00000004070085a7 */ /* 0x000e64000800007f */
[----:B-1----:R-:W-:Y:S05]  /*97b0*/  @!P0 BRA `(.L_x_192) ;  /* 0xfffffffc00f08947 */ /* 0x002fea000383ffff */
[----:B------:R-:W-:Y:S05]  /*97c0*/  BRA `(.L_x_204) ;  /* 0xfffffff800f47947 */ /* 0x000fea000383ffff */
.L_x_193:
[----:B0-----:R0:W1:Y:S02]  /*97d0*/  SYNCS.PHASECHK.TRANS64.TRYWAIT P0, [R10+URZ], R5 ;  /* 0x000000050a0075a7 */ /* 0x001064000800017f */
[----:B-1----:R-:W-:Y:S05]  /*97e0*/  @!P0 NANOSLEEP.SYNCS 0x989680 ;  /* 0x009896800000895d */ /* 0x002fea0003900000 */
[----:B------:R-:W1:Y:S02]  /*97f0*/  @!P0 SYNCS.PHASECHK.TRANS64 P0, [R10+URZ], R5 ;  /* 0x000000050a0085a7 */ /* 0x000e64000800007f */
[----:B-1----:R-:W-:Y:S05]  /*9800*/  @!P0 BRA `(.L_x_193) ;  /* 0xfffffffc00f08947 */ /* 0x002fea000383ffff */
[----:B------:R-:W-:Y:S05]  /*9810*/  BRA `(.L_x_205) ;  /* 0xfffffffc00047947 */ /* 0x000fea000383ffff */
.L_x_194:
[----:B-1----:R1:W2:Y:S02]  /*9820*/  SYNCS.PHASECHK.TRANS64.TRYWAIT P0, [R11+URZ], R6 ;  /* 0x000000060b0075a7 */ /* 0x0022a4000800017f */
[----:B--2---:R-:W-:Y:S05]  /*9830*/  @!P0 NANOSLEEP.SYNCS 0x989680 ;  /* 0x009896800000895d */ /* 0x004fea0003900000 */
[----:B------:R-:W2:Y:S02]  /*9840*/  @!P0 SYNCS.PHASECHK.TRANS64 P0, [R11+URZ], R6 ;  /* 0x000000060b0085a7 */ /* 0x000ea4000800007f */
[----:B--2---:R-:W-:Y:S05]  /*9850*/  @!P0 BRA `(.L_x_194) ;  /* 0xfffffffc00f08947 */ /* 0x004fea000383ffff */
[----:B------:R-:W-:Y:S05]  /*9860*/  BRA `(.L_x_206) ;  /* 0xfffffffc000c7947 */ /* 0x000fea000383ffff */
.L_x_207:
[----:B------:R-:W-:-:S00]  /*9870*/  BRA `(.L_x_207) ;  /* 0xfffffffc00fc7947 */ /* 0x000fc0000383ffff */
[----:B------:R-:W-:-:S00]  /*9880*/  NOP ;  /* 0x0000000000007918 */ /* 0x000fc00000000000 */
[----:B------:R-:W-:-:S00]  /*9890*/  NOP ;  /* 0x0000000000007918 */ /* 0x000fc00000000000 */
[----:B------:R-:W-:-:S00]  /*98a0*/  NOP ;  /* 0x0000000000007918 */ /* 0x000fc00000000000 */
[----:B------:R-:W-:-:S00]  /*98b0*/  NOP ;  /* 0x0000000000007918 */ /* 0x000fc00000000000 */
[----:B------:R-:W-:-:S00]  /*98c0*/  NOP ;  /* 0x0000000000007918 */ /* 0x000fc00000000000 */
[----:B------:R-:W-:-:S00]  /*98d0*/  NOP ;  /* 0x0000000000007918 */ /* 0x000fc00000000000 */
[----:B------:R-:W-:-:S00]  /*98e0*/  NOP ;  /* 0x0000000000007918 */ /* 0x000fc00000000000 */
[----:B------:R-:W-:-:S00]  /*98f0*/  NOP ;  /* 0x0000000000007918 */ /* 0x000fc00000000000 */
.L_x_208:


//--------------------- .nv.shared._ZN7cutlass13device_kernelINS_4gemm6kernel13GemmUniversalIN4cute5tupleIJiiiiEEENS1_10collective13CollectiveMmaINS1_37MainloopSm90TmaGmmaWarpSpecializedFP8ILi5ENS5_IJNS4_1CILi1EEENSA_ILi2EEESB_EEENS1_35KernelTmaWarpSpecializedCooperativeEEENS5_IJNSA_ILi256EEENSA_ILi64EEENSA_ILi32EEEEEENS_12float_e5m2_tENS5_IJlSB_lEEESK_SL_NS4_8TiledMMAINS4_8MMA_AtomIJNS4_4SM904GMMA30MMA_64x64x32_F32E5M2E5M2_SS_TNILNSP_7ScaleInE1ELSR_1EEEEEENS4_6LayoutINS5_IJSC_SB_SB_EEENS5_IJSB_NSA_ILi0EEESW_EEEEENS5_IJNS4_10UnderscoreESZ_SZ_EEEEENS4_23SM90_TMA_LOAD_MULTICASTENS4_14ComposedLayoutINS4_7SwizzleILi1ELi4ELi3EEENS4_18smem_ptr_flag_bitsILi8EEENSU_INS5_IJNSA_ILi8EEESI_EEENS5_IJSI_SB_EEEEEEEvNS4_8identityENS4_13SM90_TMA_LOADES1C_vS1D_EENS_8epilogue10collective6detail29Sm90TmaWarpSpecializedAdapterINS1H_15DefaultEpilogueISK_SL_SL_NS1G_6thread17LinearCombinationISK_Li1EffLNS1L_9ScaleType4KindE0ELNS_15FloatRoundStyleE2ESK_EENS1_15EpilogueDefaultEEEEEvvEEEEvNT_6ParamsE --------------------------
	.section	.nv.shared._ZN7cutlass13device_kernelINS_4gemm6kernel13GemmUniversalIN4cute5tupleIJiiiiEEENS1_10collective13CollectiveMmaINS1_37MainloopSm90TmaGmmaWarpSpecializedFP8ILi5ENS5_IJNS4_1CILi1EEENSA_ILi2EEESB_EEENS1_35KernelTmaWarpSpecializedCooperativeEEENS5_IJNSA_ILi256EEENSA_ILi64EEENSA_ILi32EEEEEENS_12float_e5m2_tENS5_IJlSB_lEEESK_SL_NS4_8TiledMMAINS4_8MMA_AtomIJNS4_4SM904GMMA30MMA_64x64x32_F32E5M2E5M2_SS_TNILNSP_7ScaleInE1ELSR_1EEEEEENS4_6LayoutINS5_IJSC_SB_SB_EEENS5_IJSB_NSA_ILi0EEESW_EEEEENS5_IJNS4_10UnderscoreESZ_SZ_EEEEENS4_23SM90_TMA_LOAD_MULTICASTENS4_14ComposedLayoutINS4_7SwizzleILi1ELi4ELi3EEENS4_18smem_ptr_flag_bitsILi8EEENSU_INS5_IJNSA_ILi8EEESI_EEENS5_IJSI_SB_EEEEEEEvNS4_8identityENS4_13SM90_TMA_LOADES1C_vS1D_EENS_8epilogue10collective6detail29Sm90TmaWarpSpecializedAdapterINS1H_15DefaultEpilogueISK_SL_SL_NS1G_6thread17LinearCombinationISK_Li1EffLNS1L_9ScaleType4KindE0ELNS_15FloatRoundStyleE2ESK_EENS1_15EpilogueDefaultEEEEEvvEEEEvNT_6ParamsE,"aw",@nobits
	.sectionflags	@""
	.align	16
	.zero		1024


//--------------------- .nv.shared.reserved.0     --------------------------
	.section	.nv.shared.reserved.0,"aw",@nobits
	.weak		__nv_reservedSMEM_offset_0_alias
	.size		__nv_reservedSMEM_offset_0_alias, 0, 0
	.other		__nv_reservedSMEM_offset_0_alias,@"STO_CUDA_RESERVED_SHARED STV_DEFAULT"
__nv_reservedSMEM_offset_0_alias:
	.zero		0


//--------------------- .nv.global                --------------------------
	.section	.nv.global,"aw",@nobits
.nv.global:
	.type		_ZN39_INTERNAL_3b43709c_4_k_cu_8ab6cf44_49234cute1_E,@object
	.size		_ZN39_INTERNAL_3b43709c_4_k_cu_8ab6cf44_49234cute1_E,(_ZN39_INTERNAL_3b43709c_4_k_cu_8ab6cf44_49234cuda3std3__45__cpo6cbeginE - _ZN39_INTERNAL_3b43709c_4_k_cu_8ab6cf44_49234cute1_E)
_ZN39_INTERNAL_3b43709c_4_k_cu_8ab6cf44_49234cute1_E:
	.zero		1
	.type		_ZN39_INTERNAL_3b43709c_4_k_cu_8ab6cf44_49234cuda3std3__45__cpo6cbeginE,@object
	.size		_ZN39_INTERNAL_3b43709c_4_k_cu_8ab6cf44_49234cuda3std3__45__cpo6cbeginE,(_ZN39_INTERNAL_3b43709c_4_k_cu_8ab6cf44_49234cuda3std3__48in_placeE - _ZN39_INTERNAL_3b43709c_4_k_cu_8ab6cf44_49234cuda3std3__45__cpo6cbeginE)
_ZN39_INTERNAL_3b43709c_4_k_cu_8ab6cf44_49234cuda3std3__45__cpo6cbeginE:
	.zero		1
	.type		_ZN39_INTERNAL_3b43709c_4_k_cu_8ab6cf44_49234cuda3std3__48in_placeE,@object
	.size		_ZN39_INTERNAL_3b43709c_4_k_cu_8ab6cf44_49234cuda3std3__48in_placeE,(_ZN39_INTERNAL_3b43709c_4_k_cu_8ab6cf44_49234cuda3std6ranges3__45__cpo9iter_moveE - _ZN39_INTERNAL_3b43709c_4_k_cu_8ab6cf44_49234cuda3std3__48in_placeE)
_ZN39_INTERNAL_3b43709c_4_k_cu_8ab6cf44_49234cuda3std3__48in_placeE:
	.zero		1
	.type		_ZN39_INTERNAL_3b43709c_4_k_cu_8ab6cf44_49234cuda3std6ranges3__45__cpo9iter_moveE,@object
	.size		_ZN39_INTERNAL_3b43709c_4_k_cu_8ab6cf44_49234cuda3std6ranges3__45__cpo9iter_moveE,(_ZN39_INTERNAL_3b43709c_4_k_cu_8ab6cf44_49234cuda3std3__45__cpo5beginE - _ZN39_INTERNAL_3b43709c_4_k_cu_8ab6cf44_49234cuda3std6ranges3__45__cpo9iter_moveE)
_ZN39_INTERNAL_3b43709c_4_k_cu_8ab6cf44_49234cuda3std6ranges3__45__cpo9iter_moveE:
	.zero		1
	.type		_ZN39_INTERNAL_3b43709c_4_k_cu_8ab6cf44_49234cuda3std3__45__cpo5beginE,@object
	.size		_ZN39_INTERNAL_3b43709c_4_k_cu_8ab6cf44_49234cuda3std3__45__cpo5beginE,(_ZN39_INTERNAL_3b43709c_4_k_cu_8ab6cf44_49234cuda3std3__441_GLOBAL__N__3b43709c_4_k_cu_8ab6cf44_49236ignoreE - _ZN39_INTERNAL_3b43709c_4_k_cu_8ab6cf44_49234cuda3std3__45__cpo5beginE)
_ZN39_INTERNAL_3b43709c_4_k_cu_8ab6cf44_49234cuda3std3__45__cpo5beginE:
	.zero		1
	.type		_ZN39_INTERNAL_3b43709c_4_k_cu_8ab6cf44_49234cuda3std3__441_GLOBAL__N__3b43709c_4_k_cu_8ab6cf44_49236ignoreE,@object
	.size		_ZN39_INTERNAL_3b43709c_4_k_cu_8ab6cf44_49234cuda3std3__441_GLOBAL__N__3b43709c_4_k_cu_8ab6cf44_49236ignoreE,(_ZN39_INTERNAL_3b43709c_4_k_cu_8ab6cf44_49234cute7productE - _ZN39_INTERNAL_3b43709c_4_k_cu_8ab6cf44_49234cuda3std3__441_GLOBAL__N__3b43709c_4_k_cu_8ab6cf44_49236ignoreE)
_ZN39_INTERNAL_3b43709c_4_k_cu_8ab6cf44_49234cuda3std3__441_GLOBAL__N__3b43709c_4_k_cu_8ab6cf44_49236ignoreE:
	.zero		1
	.type		_ZN39_INTERNAL_3b43709c_4_k_cu_8ab6cf44_49234cute7productE,@object
	.size		_ZN39_INTERNAL_3b43709c_4_k_cu_8ab6cf44_49234cute7productE,(_ZN39_INTERNAL_3b43709c_4_k_cu_8ab6cf44_49234cuda3std3__45__cpo3endE - _ZN39_INTERNAL_3b43709c_4_k_cu_8ab6cf44_49234cute7productE)
_ZN39_INTERNAL_3b43709c_4_k_cu_8ab6cf44_49234cute7productE:
	.zero		1
	.type		_ZN39_INTERNAL_3b43709c_4_k_cu_8ab6cf44_49234cuda3std3__45__cpo3endE,@object
	.size		_ZN39_INTERNAL_3b43709c_4_k_cu_8ab6cf44_49234cuda3std3__45__cpo3endE,(_ZN39_INTERNAL_3b43709c_4_k_cu_8ab6cf44_49234cuda3std3__419piecewise_constructE - _ZN39_INTERNAL_3b43709c_4_k_cu_8ab6cf44_49234cuda3std3__45__cpo3endE)
_ZN39_INTERNAL_3b43709c_4_k_cu_8ab6cf44_49234cuda3std3__45__cpo3endE:
	.zero		1
	.type		_ZN39_INTERNAL_3b43709c_4_k_cu_8ab6cf44_49234cuda3std3__419piecewise_constructE,@object
	.size		_ZN39_INTERNAL_3b43709c_4_k_cu_8ab6cf44_49234cuda3std3__419piecewise_constructE,(_ZN39_INTERNAL_3b43709c_4_k_cu_8ab6cf44_49234cuda3std3__45__cpo4cendE - _ZN39_INTERNAL_3b43709c_4_k_cu_8ab6cf44_49234cuda3std3__419piecewise_constructE)
_ZN39_INTERNAL_3b43709c_4_k_cu_8ab6cf44_49234cuda3std3__419piecewise_constructE:
	.zero		1
	.type		_ZN39_INTERNAL_3b43709c_4_k_cu_8ab6cf44_49234cuda3std3__45__cpo4cendE,@object
	.size		_ZN39_INTERNAL_3b43709c_4_k_cu_8ab6cf44_49234cuda3std3__45__cpo4cendE,(_ZN39_INTERNAL_3b43709c_4_k_cu_8ab6cf44_49234cuda3std6ranges3__45__cpo4swapE - _ZN39_INTERNAL_3b43709c_4_k_cu_8ab6cf44_49234cuda3std3__45__cpo4cendE)
_ZN39_INTERNAL_3b43709c_4_k_cu_8ab6cf44_49234cuda3std3__45__cpo4cendE:
	.zero		1
	.type		_ZN39_INTERNAL_3b43709c_4_k_cu_8ab6cf44_49234cuda3std6ranges3__45__cpo4swapE,@object
	.size		_ZN39_INTERNAL_3b43709c_4_k_cu_8ab6cf44_49234cuda3std6ranges3__45__cpo4swapE,(.L_7 - _ZN39_INTERNAL_3b43709c_4_k_cu_8ab6cf44_49234cuda3std6ranges3__45__cpo4swapE)
_ZN39_INTERNAL_3b43709c_4_k_cu_8ab6cf44_49234cuda3std6ranges3__45__cpo4swapE:
	.zero		1
.L_7:


//--------------------- .nv.constant0._ZN7cutlass13device_kernelINS_4gemm6kernel13GemmUniversalIN4cute5tupleIJiiiiEEENS1_10collective13CollectiveMmaINS1_37MainloopSm90TmaGmmaWarpSpecializedFP8ILi5ENS5_IJNS4_1CILi1EEENSA_ILi2EEESB_EEENS1_35KernelTmaWarpSpecializedCooperativeEEENS5_IJNSA_ILi256EEENSA_ILi64EEENSA_ILi32EEEEEENS_12float_e5m2_tENS5_IJlSB_lEEESK_SL_NS4_8TiledMMAINS4_8MMA_AtomIJNS4_4SM904GMMA30MMA_64x64x32_F32E5M2E5M2_SS_TNILNSP_7ScaleInE1ELSR_1EEEEEENS4_6LayoutINS5_IJSC_SB_SB_EEENS5_IJSB_NSA_ILi0EEESW_EEEEENS5_IJNS4_10UnderscoreESZ_SZ_EEEEENS4_23SM90_TMA_LOAD_MULTICASTENS4_14ComposedLayoutINS4_7SwizzleILi1ELi4ELi3EEENS4_18smem_ptr_flag_bitsILi8EEENSU_INS5_IJNSA_ILi8EEESI_EEENS5_IJSI_SB_EEEEEEEvNS4_8identityENS4_13SM90_TMA_LOADES1C_vS1D_EENS_8epilogue10collective6detail29Sm90TmaWarpSpecializedAdapterINS1H_15DefaultEpilogueISK_SL_SL_NS1G_6thread17LinearCombinationISK_Li1EffLNS1L_9ScaleType4KindE0ELNS_15FloatRoundStyleE2ESK_EENS1_15EpilogueDefaultEEEEEvvEEEEvNT_6ParamsE --------------------------
	.section	.nv.constant0._ZN7cutlass13device_kernelINS_4gemm6kernel13GemmUniversalIN4cute5tupleIJiiiiEEENS1_10collective13CollectiveMmaINS1_37MainloopSm90TmaGmmaWarpSpecializedFP8ILi5ENS5_IJNS4_1CILi1EEENSA_ILi2EEESB_EEENS1_35KernelTmaWarpSpecializedCooperativeEEENS5_IJNSA_ILi256EEENSA_ILi64EEENSA_ILi32EEEEEENS_12float_e5m2_tENS5_IJlSB_lEEESK_SL_NS4_8TiledMMAINS4_8MMA_AtomIJNS4_4SM904GMMA30MMA_64x64x32_F32E5M2E5M2_SS_TNILNSP_7ScaleInE1ELSR_1EEEEEENS4_6LayoutINS5_IJSC_SB_SB_EEENS5_IJSB_NSA_ILi0EEESW_EEEEENS5_IJNS4_10UnderscoreESZ_SZ_EEEEENS4_23SM90_TMA_LOAD_MULTICASTENS4_14ComposedLayoutINS4_7SwizzleILi1ELi4ELi3EEENS4_18smem_ptr_flag_bitsILi8EEENSU_INS5_IJNSA_ILi8EEESI_EEENS5_IJSI_SB_EEEEEEEvNS4_8identityENS4_13SM90_TMA_LOADES1C_vS1D_EENS_8epilogue10collective6detail29Sm90TmaWarpSpecializedAdapterINS1H_15DefaultEpilogueISK_SL_SL_NS1G_6thread17LinearCombinationISK_Li1EffLNS1L_9ScaleType4KindE0ELNS_15FloatRoundStyleE2ESK_EENS1_15EpilogueDefaultEEEEEvvEEEEvNT_6ParamsE,"a",@progbits
	.sectionflags	@""
	.align	4
.nv.constant0._ZN7cutlass13device_kernelINS_4gemm6kernel13GemmUniversalIN4cute5tupleIJiiiiEEENS1_10collective13CollectiveMmaINS1_37MainloopSm90TmaGmmaWarpSpecializedFP8ILi5ENS5_IJNS4_1CILi1EEENSA_ILi2EEESB_EEENS1_35KernelTmaWarpSpecializedCooperativeEEENS5_IJNSA_ILi256EEENSA_ILi64EEENSA_ILi32EEEEEENS_12float_e5m2_tENS5_IJlSB_lEEESK_SL_NS4_8TiledMMAINS4_8MMA_AtomIJNS4_4SM904GMMA30MMA_64x64x32_F32E5M2E5M2_SS_TNILNSP_7ScaleInE1ELSR_1EEEEEENS4_6LayoutINS5_IJSC_SB_SB_EEENS5_IJSB_NSA_ILi0EEESW_EEEEENS5_IJNS4_10UnderscoreESZ_SZ_EEEEENS4_23SM90_TMA_LOAD_MULTICASTENS4_14ComposedLayoutINS4_7SwizzleILi1ELi4ELi3EEENS4_18smem_ptr_flag_bitsILi8EEENSU_INS5_IJNSA_ILi8EEESI_EEENS5_IJSI_SB_EEEEEEEvNS4_8identityENS4_13SM90_TMA_LOADES1C_vS1D_EENS_8epilogue10collective6detail29Sm90TmaWarpSpecializedAdapterINS1H_15DefaultEpilogueISK_SL_SL_NS1G_6thread17LinearCombinationISK_Li1EffLNS1L_9ScaleType4KindE0ELNS_15FloatRoundStyleE2ESK_EENS1_15EpilogueDefaultEEEEEvvEEEEvNT_6ParamsE:
	.zero		1664


//--------------------- SYMBOLS --------------------------

	.type		.nv.reservedSmem.offset0,@object
	.size		.nv.reservedSmem.offset0,0x4
